	.target	sm_90a

	.elftype	@"ET_EXEC"


//--------------------- .note.nv.tkinfo           --------------------------
	.section	.note.nv.tkinfo,"",@"SHT_NOTE"
	.sectionflags	@"SHF_NOTE_NV_TKINFO"
	.tkinfo
        /*0018*/ 	.word	0x00000002
        /*0030*/ 	.string	""
        /*0030*/ 	.string	"ptxas"
        /*0030*/ 	.string	"Cuda compilation tools, release 13.0, V13.0.88"
        /*0030*/ 	.string	"Build cuda_13.0.r13.0/compiler.36424714_0"
        /*0030*/ 	.string	"-arch sm_90a -m 64 "



//--------------------- .note.nv.cuinfo           --------------------------
	.section	.note.nv.cuinfo,"",@"SHT_NOTE"
	.sectionflags	@"SHF_NOTE_NV_CUINFO"
        /*0018*/ 	.short	0x0002
        /*001a*/ 	.short	0x005a
        /*001c*/ 	.short	0x0082
	.zero		2


//--------------------- .nv.info                  --------------------------
	.section	.nv.info,"",@"SHT_CUDA_INFO"
	.align	4


	//----- nvinfo : EIATTR_REGCOUNT
	.align		4
        /*0000*/ 	.byte	0x04, 0x2f
        /*0002*/ 	.short	(.L_15 - .L_14)
	.align		4
.L_14:
        /*0004*/ 	.word	index@(_ZN7cutlass13device_kernelINS_4gemm6kernel13GemmUniversalIN4cute5tupleIJiiiiEEENS1_10collective13CollectiveMmaINS1_34MainloopSm90TmaGmmaWarpSpecializedILi4ENS5_IJNS4_1CILi1EEENSA_ILi8EEESB_EEENS1_35KernelTmaWarpSpecializedCooperativeEEENS5_IJNSA_ILi128EEESG_NSA_ILi64EEEEEENS_6half_tENS5_IJSB_llEEESJ_SK_NS4_8TiledMMAINS4_8MMA_AtomIJNS4_4SM904GMMA26MMA_64x128x16_F32F16F16_SSILNSO_5MajorE1ELSQ_1ELNSO_7ScaleInE1ELSR_1EEEEEENS4_6LayoutINS5_IJNSA_ILi2EEESB_SB_EEENS5_IJSB_NSA_ILi0EEESX_EEEEENS5_IJNS4_10UnderscoreES10_S10_EEEEENS4_23SM90_TMA_LOAD_MULTICASTENS4_14ComposedLayoutINS4_7SwizzleILi3ELi4ELi3EEENS4_18smem_ptr_flag_bitsILi16EEENSU_INS5_IJSH_SC_EEENS5_IJSB_SH_EEEEEEEvNS4_8identityENS4_13SM90_TMA_LOADES1C_vS1D_EENS_8epilogue10collective6detail29Sm90TmaWarpSpecializedAdapterINS1H_15DefaultEpilogueISJ_NS5_IJlSB_lEEES1L_NS1G_6thread17LinearCombinationISJ_Li1EffLNS1M_9ScaleType4KindE0ELNS_15FloatRoundStyleE2ESJ_EENS1_15EpilogueDefaultEEEEEvvEEEEvNT_6ParamsE)
        /*0008*/ 	.word	0x000000a8


	//----- nvinfo : EIATTR_FRAME_SIZE
	.align		4
.L_15:
        /*000c*/ 	.byte	0x04, 0x11
        /*000e*/ 	.short	(.L_17 - .L_16)
	.align		4
.L_16:
        /*0010*/ 	.word	index@(_ZN7cutlass13device_kernelINS_4gemm6kernel13GemmUniversalIN4cute5tupleIJiiiiEEENS1_10collective13CollectiveMmaINS1_34MainloopSm90TmaGmmaWarpSpecializedILi4ENS5_IJNS4_1CILi1EEENSA_ILi8EEESB_EEENS1_35KernelTmaWarpSpecializedCooperativeEEENS5_IJNSA_ILi128EEESG_NSA_ILi64EEEEEENS_6half_tENS5_IJSB_llEEESJ_SK_NS4_8TiledMMAINS4_8MMA_AtomIJNS4_4SM904GMMA26MMA_64x128x16_F32F16F16_SSILNSO_5MajorE1ELSQ_1ELNSO_7ScaleInE1ELSR_1EEEEEENS4_6LayoutINS5_IJNSA_ILi2EEESB_SB_EEENS5_IJSB_NSA_ILi0EEESX_EEEEENS5_IJNS4_10UnderscoreES10_S10_EEEEENS4_23SM90_TMA_LOAD_MULTICASTENS4_14ComposedLayoutINS4_7SwizzleILi3ELi4ELi3EEENS4_18smem_ptr_flag_bitsILi16EEENSU_INS5_IJSH_SC_EEENS5_IJSB_SH_EEEEEEEvNS4_8identityENS4_13SM90_TMA_LOADES1C_vS1D_EENS_8epilogue10collective6detail29Sm90TmaWarpSpecializedAdapterINS1H_15DefaultEpilogueISJ_NS5_IJlSB_lEEES1L_NS1G_6thread17LinearCombinationISJ_Li1EffLNS1M_9ScaleType4KindE0ELNS_15FloatRoundStyleE2ESJ_EENS1_15EpilogueDefaultEEEEEvvEEEEvNT_6ParamsE)
        /*0014*/ 	.word	0x00000000


	//----- nvinfo : EIATTR_MIN_STACK_SIZE
	.align		4
.L_17:
        /*0018*/ 	.byte	0x04, 0x12
        /*001a*/ 	.short	(.L_19 - .L_18)
	.align		4
.L_18:
        /*001c*/ 	.word	index@(_ZN7cutlass13device_kernelINS_4gemm6kernel13GemmUniversalIN4cute5tupleIJiiiiEEENS1_10collective13CollectiveMmaINS1_34MainloopSm90TmaGmmaWarpSpecializedILi4ENS5_IJNS4_1CILi1EEENSA_ILi8EEESB_EEENS1_35KernelTmaWarpSpecializedCooperativeEEENS5_IJNSA_ILi128EEESG_NSA_ILi64EEEEEENS_6half_tENS5_IJSB_llEEESJ_SK_NS4_8TiledMMAINS4_8MMA_AtomIJNS4_4SM904GMMA26MMA_64x128x16_F32F16F16_SSILNSO_5MajorE1ELSQ_1ELNSO_7ScaleInE1ELSR_1EEEEEENS4_6LayoutINS5_IJNSA_ILi2EEESB_SB_EEENS5_IJSB_NSA_ILi0EEESX_EEEEENS5_IJNS4_10UnderscoreES10_S10_EEEEENS4_23SM90_TMA_LOAD_MULTICASTENS4_14ComposedLayoutINS4_7SwizzleILi3ELi4ELi3EEENS4_18smem_ptr_flag_bitsILi16EEENSU_INS5_IJSH_SC_EEENS5_IJSB_SH_EEEEEEEvNS4_8identityENS4_13SM90_TMA_LOADES1C_vS1D_EENS_8epilogue10collective6detail29Sm90TmaWarpSpecializedAdapterINS1H_15DefaultEpilogueISJ_NS5_IJlSB_lEEES1L_NS1G_6thread17LinearCombinationISJ_Li1EffLNS1M_9ScaleType4KindE0ELNS_15FloatRoundStyleE2ESJ_EENS1_15EpilogueDefaultEEEEEvvEEEEvNT_6ParamsE)
        /*0020*/ 	.word	0x00000000
.L_19:


//--------------------- .nv.compat                --------------------------
	.section	.nv.compat,"",@"SHT_CUDA_COMPAT_INFO"
	.align	4
        /*0000*/ 	.byte	0x02, 0x09, 0x01, 0x00, 0x02, 0x02, 0x04, 0x00, 0x02, 0x05, 0x05, 0x00, 0x03, 0x07, 0x01, 0x01
        /*0010*/ 	.byte	0x02, 0x03, 0x01, 0x00, 0x02, 0x06, 0x01, 0x00, 0x04, 0x0b, 0x08, 0x00, 0x00, 0x00, 0x00, 0x00
        /*0020*/ 	.byte	0x00, 0x00, 0x00, 0x00


//--------------------- .nv.info._ZN7cutlass13device_kernelINS_4gemm6kernel13GemmUniversalIN4cute5tupleIJiiiiEEENS1_10collective13CollectiveMmaINS1_34MainloopSm90TmaGmmaWarpSpecializedILi4ENS5_IJNS4_1CILi1EEENSA_ILi8EEESB_EEENS1_35KernelTmaWarpSpecializedCooperativeEEENS5_IJNSA_ILi128EEESG_NSA_ILi64EEEEEENS_6half_tENS5_IJSB_llEEESJ_SK_NS4_8TiledMMAINS4_8MMA_AtomIJNS4_4SM904GMMA26MMA_64x128x16_F32F16F16_SSILNSO_5MajorE1ELSQ_1ELNSO_7ScaleInE1ELSR_1EEEEEENS4_6LayoutINS5_IJNSA_ILi2EEESB_SB_EEENS5_IJSB_NSA_ILi0EEESX_EEEEENS5_IJNS4_10UnderscoreES10_S10_EEEEENS4_23SM90_TMA_LOAD_MULTICASTENS4_14ComposedLayoutINS4_7SwizzleILi3ELi4ELi3EEENS4_18smem_ptr_flag_bitsILi16EEENSU_INS5_IJSH_SC_EEENS5_IJSB_SH_EEEEEEEvNS4_8identityENS4_13SM90_TMA_LOADES1C_vS1D_EENS_8epilogue10collective6detail29Sm90TmaWarpSpecializedAdapterINS1H_15DefaultEpilogueISJ_NS5_IJlSB_lEEES1L_NS1G_6thread17LinearCombinationISJ_Li1EffLNS1M_9ScaleType4KindE0ELNS_15FloatRoundStyleE2ESJ_EENS1_15EpilogueDefaultEEEEEvvEEEEvNT_6ParamsE --------------------------
	.section	.nv.info._ZN7cutlass13device_kernelINS_4gemm6kernel13GemmUniversalIN4cute5tupleIJiiiiEEENS1_10collective13CollectiveMmaINS1_34MainloopSm90TmaGmmaWarpSpecializedILi4ENS5_IJNS4_1CILi1EEENSA_ILi8EEESB_EEENS1_35KernelTmaWarpSpecializedCooperativeEEENS5_IJNSA_ILi128EEESG_NSA_ILi64EEEEEENS_6half_tENS5_IJSB_llEEESJ_SK_NS4_8TiledMMAINS4_8MMA_AtomIJNS4_4SM904GMMA26MMA_64x128x16_F32F16F16_SSILNSO_5MajorE1ELSQ_1ELNSO_7ScaleInE1ELSR_1EEEEEENS4_6LayoutINS5_IJNSA_ILi2EEESB_SB_EEENS5_IJSB_NSA_ILi0EEESX_EEEEENS5_IJNS4_10UnderscoreES10_S10_EEEEENS4_23SM90_TMA_LOAD_MULTICASTENS4_14ComposedLayoutINS4_7SwizzleILi3ELi4ELi3EEENS4_18smem_ptr_flag_bitsILi16EEENSU_INS5_IJSH_SC_EEENS5_IJSB_SH_EEEEEEEvNS4_8identityENS4_13SM90_TMA_LOADES1C_vS1D_EENS_8epilogue10collective6detail29Sm90TmaWarpSpecializedAdapterINS1H_15DefaultEpilogueISJ_NS5_IJlSB_lEEES1L_NS1G_6thread17LinearCombinationISJ_Li1EffLNS1M_9ScaleType4KindE0ELNS_15FloatRoundStyleE2ESJ_EENS1_15EpilogueDefaultEEEEEvvEEEEvNT_6ParamsE,"",@"SHT_CUDA_INFO"
	.sectionflags	@""
	.align	4


	//----- nvinfo : EIATTR_CUDA_API_VERSION
	.align		4
        /*0000*/ 	.byte	0x04, 0x37
        /*0002*/ 	.short	(.L_21 - .L_20)
.L_20:
        /*0004*/ 	.word	0x00000082


	//----- nvinfo : EIATTR_KPARAM_INFO
	.align		4
.L_21:
        /*0008*/ 	.byte	0x04, 0x17
        /*000a*/ 	.short	(.L_23 - .L_22)
.L_22:
        /*000c*/ 	.word	0x00000000
        /*0010*/ 	.short	0x0000
        /*0012*/ 	.short	0x0070
        /*0014*/ 	.byte	0x00, 0xf0, 0x01, 0x10


	//----- nvinfo : EIATTR_SPARSE_MMA_MASK
	.align		4
.L_23:
        /*0018*/ 	.byte	0x03, 0x50
        /*001a*/ 	.short	0x0000


	//----- nvinfo : EIATTR_MAXREG_COUNT
	.align		4
        /*001c*/ 	.byte	0x03, 0x1b
        /*001e*/ 	.short	0x00a8


	//----- nvinfo : EIATTR_NUM_BARRIERS
	.align		4
        /*0020*/ 	.byte	0x02, 0x4c
        /*0022*/ 	.byte	0x01
	.zero		1


	//----- nvinfo : EIATTR_EXTERNS
	.align		4
        /*0024*/ 	.byte	0x04, 0x0f
        /*0026*/ 	.short	(.L_25 - .L_24)


	//   ....[0]....
	.align		4
.L_24:
        /*0028*/ 	.word	index@(__assertfail)


	//----- nvinfo : EIATTR_MERCURY_ISA_VERSION
	.align		4
.L_25:
        /*002c*/ 	.byte	0x03, 0x5f
        /*002e*/ 	.short	0x0101


	//----- nvinfo : EIATTR_INT_WARP_WIDE_INSTR_OFFSETS
	.align		4
        /*0030*/ 	.byte	0x04, 0x31
        /*0032*/ 	.short	(.L_27 - .L_26)


	//   ....[0]....
.L_26:
        /*0034*/ 	.word	0x00000470


	//   ....[1]....
        /*0038*/ 	.word	0x00000490


	//   ....[2]....
        /*003c*/ 	.word	0x00000640


	//   ....[3]....
        /*0040*/ 	.word	0x00001e80


	//----- nvinfo : EIATTR_COOP_GROUP_MASK_REGIDS
	.align		4
.L_27:
        /*0044*/ 	.byte	0x04, 0x29
        /*0046*/ 	.short	(.L_29 - .L_28)


	//   ....[0]....
.L_28:
        /*0048*/ 	.word	0xffffffff


	//   ....[1]....
        /*004c*/ 	.word	0xffffffff


	//   ....[2]....
        /*0050*/ 	.word	0xffffffff


	//   ....[3]....
        /*0054*/ 	.word	0xffffffff


	//   ....[4]....
        /*0058*/ 	.word	0xffffffff


	//   ....[5]....
        /*005c*/ 	.word	0xffffffff


	//----- nvinfo : EIATTR_COOP_GROUP_INSTR_OFFSETS
	.align		4
.L_29:
        /*0060*/ 	.byte	0x04, 0x28
        /*0062*/ 	.short	(.L_31 - .L_30)


	//   ....[0]....
.L_30:
        /*0064*/ 	.word	0x00000060


	//   ....[1]....
        /*0068*/ 	.word	0x00000070


	//   ....[2]....
        /*006c*/ 	.word	0x00000130


	//   ....[3]....
        /*0070*/ 	.word	0x000002c0


	//   ....[4]....
        /*0074*/ 	.word	0x00000790


	//   ....[5]....
        /*0078*/ 	.word	0x00001410


	//----- nvinfo : EIATTR_REG_RECONFIG
	.align		4
.L_31:
        /*007c*/ 	.byte	0x01, 0x54
	.zero		2


	//----- nvinfo : EIATTR_SYSCALL_OFFSETS
	.align		4
        /*0080*/ 	.byte	0x04, 0x46
        /*0082*/ 	.short	(.L_33 - .L_32)


	//   ....[0]....
.L_32:
        /*0084*/ 	.word	0x000015f0


	//----- nvinfo : EIATTR_MBARRIER_INSTR_OFFSETS
	.align		4
.L_33:
        /*0088*/ 	.byte	0x04, 0x39
        /*008a*/ 	.short	(.L_35 - .L_34)


	//   ....[0]....
.L_34:
        /*008c*/ 	.word	0x00000230
        /*0090*/ 	.word	0x000000ff
        /*0094*/ 	.word	0x00000000
        /*0098*/ 	.short	0x0100
        /*009a*/ 	.byte	0x08
	.zero		1


	//   ....[1]....
        /*009c*/ 	.word	0x00000240
        /*00a0*/ 	.word	0x000000ff
        /*00a4*/ 	.word	0x00000020
        /*00a8*/ 	.short	0x0100
        /*00aa*/ 	.byte	0x08
	.zero		1


	//   ....[2]....
        /*00ac*/ 	.word	0x00000250
        /*00b0*/ 	.word	0x000000ff
        /*00b4*/ 	.word	0x00000008
        /*00b8*/ 	.short	0x0100
        /*00ba*/ 	.byte	0x08
	.zero		1


	//   ....[3]....
        /*00bc*/ 	.word	0x00000260
        /*00c0*/ 	.word	0x000000ff
        /*00c4*/ 	.word	0x00000028
        /*00c8*/ 	.short	0x0100
        /*00ca*/ 	.byte	0x08
	.zero		1


	//   ....[4]....
        /*00cc*/ 	.word	0x00000270
        /*00d0*/ 	.word	0x000000ff
        /*00d4*/ 	.word	0x00000010
        /*00d8*/ 	.short	0x0100
        /*00da*/ 	.byte	0x08
	.zero		1


	//   ....[5]....
        /*00dc*/ 	.word	0x00000280
        /*00e0*/ 	.word	0x000000ff
        /*00e4*/ 	.word	0x00000030
        /*00e8*/ 	.short	0x0100
        /*00ea*/ 	.byte	0x08
	.zero		1


	//   ....[6]....
        /*00ec*/ 	.word	0x00000290
        /*00f0*/ 	.word	0x000000ff
        /*00f4*/ 	.word	0x00000018
        /*00f8*/ 	.short	0x0100
        /*00fa*/ 	.byte	0x08
	.zero		1


	//   ....[7]....
        /*00fc*/ 	.word	0x000002a0
        /*0100*/ 	.word	0x000000ff
        /*0104*/ 	.word	0x00000038
        /*0108*/ 	.short	0x0100
        /*010a*/ 	.byte	0x08
	.zero		1


	//   ....[8]....
        /*010c*/ 	.word	0x000006c0
        /*0110*/ 	.word	0x000000ff
        /*0114*/ 	.word	0x00000050
        /*0118*/ 	.short	0x0100
        /*011a*/ 	.byte	0x06
	.zero		1


	//   ....[9]....
        /*011c*/ 	.word	0x00000740
        /*0120*/ 	.word	0x000000ff
        /*0124*/ 	.word	0x00000058
        /*0128*/ 	.short	0x0100
        /*012a*/ 	.byte	0x06
	.zero		1


	//   ....[10]....
        /*012c*/ 	.word	0x000016b0
        /*0130*/ 	.word	0x00000003
        /*0134*/ 	.word	0x00000000
        /*0138*/ 	.short	0x010a
        /*013a*/ 	.byte	0x3f
	.zero		1


	//   ....[11]....
        /*013c*/ 	.word	0x00001710
        /*0140*/ 	.word	0x00000003
        /*0144*/ 	.word	0x00000000
        /*0148*/ 	.short	0x010a
        /*014a*/ 	.byte	0x3f
	.zero		1


	//   ....[12]....
        /*014c*/ 	.word	0x00001a90
        /*0150*/ 	.word	0x00000005
        /*0154*/ 	.word	0x00000000
        /*0158*/ 	.short	0x010a
        /*015a*/ 	.byte	0x3f
	.zero		1


	//   ....[13]....
        /*015c*/ 	.word	0x00001ad0
        /*0160*/ 	.word	0x00000005
        /*0164*/ 	.word	0x00000000
        /*0168*/ 	.short	0x010a
        /*016a*/ 	.byte	0x3f
	.zero		1


	//   ....[14]....
        /*016c*/ 	.word	0x00001d30
        /*0170*/ 	.word	0x00000004
        /*0174*/ 	.word	0x00000000
        /*0178*/ 	.short	0x0101
        /*017a*/ 	.byte	0x3f
	.zero		1


	//   ....[15]....
        /*017c*/ 	.word	0x00001ef0
        /*0180*/ 	.word	0x00000000
        /*0184*/ 	.word	0x00000000
        /*0188*/ 	.short	0x0101
        /*018a*/ 	.byte	0x3f
	.zero		1


	//   ....[16]....
        /*018c*/ 	.word	0x00006fd0
        /*0190*/ 	.word	0x00000014
        /*0194*/ 	.word	0x00000020
        /*0198*/ 	.short	0x010a
        /*019a*/ 	.byte	0x3f
	.zero		1


	//   ....[17]....
        /*019c*/ 	.word	0x00007460
        /*01a0*/ 	.word	0x00000004
        /*01a4*/ 	.word	0x00000058
        /*01a8*/ 	.short	0x0101
        /*01aa*/ 	.byte	0x3f
	.zero		1


	//   ....[18]....
        /*01ac*/ 	.word	0x00007b80
        /*01b0*/ 	.word	0x00000005
        /*01b4*/ 	.word	0x00000000
        /*01b8*/ 	.short	0x010a
        /*01ba*/ 	.byte	0x3f
	.zero		1


	//   ....[19]....
        /*01bc*/ 	.word	0x00007c00
        /*01c0*/ 	.word	0x00000007
        /*01c4*/ 	.word	0x00000000
        /*01c8*/ 	.short	0x010a
        /*01ca*/ 	.byte	0x3f
	.zero		1


	//   ....[20]....
        /*01cc*/ 	.word	0x00007c90
        /*01d0*/ 	.word	0x00000006
        /*01d4*/ 	.word	0x00000000
        /*01d8*/ 	.short	0x010a
        /*01da*/ 	.byte	0x3f
	.zero		1


	//   ....[21]....
        /*01dc*/ 	.word	0x00007d20
        /*01e0*/ 	.word	0x00000003
        /*01e4*/ 	.word	0x00000000
        /*01e8*/ 	.short	0x010a
        /*01ea*/ 	.byte	0x3f
	.zero		1


	//   ....[22]....
        /*01ec*/ 	.word	0x00007d80
        /*01f0*/ 	.word	0x00000003
        /*01f4*/ 	.word	0x00000000
        /*01f8*/ 	.short	0x010a
        /*01fa*/ 	.byte	0x3f
	.zero		1


	//   ....[23]....
        /*01fc*/ 	.word	0x00007dd0
        /*0200*/ 	.word	0x00000005
        /*0204*/ 	.word	0x00000000
        /*0208*/ 	.short	0x010a
        /*020a*/ 	.byte	0x3f
	.zero		1


	//   ....[24]....
        /*020c*/ 	.word	0x00007ea0
        /*0210*/ 	.word	0x00000014
        /*0214*/ 	.word	0x00000020
        /*0218*/ 	.short	0x010a
        /*021a*/ 	.byte	0x3f
	.zero		1


	//   ....[25]....
        /*021c*/ 	.word	0x00007f70
        /*0220*/ 	.word	0x00000005
        /*0224*/ 	.word	0x00000000
        /*0228*/ 	.short	0x010a
        /*022a*/ 	.byte	0x3f
	.zero		1


	//   ....[26]....
        /*022c*/ 	.word	0x00007fc0
        /*0230*/ 	.word	0x00000007
        /*0234*/ 	.word	0x00000000
        /*0238*/ 	.short	0x010a
        /*023a*/ 	.byte	0x3f
	.zero		1


	//   ....[27]....
        /*023c*/ 	.word	0x00008010
        /*0240*/ 	.word	0x00000006
        /*0244*/ 	.word	0x00000000
        /*0248*/ 	.short	0x010a
        /*024a*/ 	.byte	0x3f
	.zero		1


	//----- nvinfo : EIATTR_NUM_MBARRIERS
	.align		4
.L_35:
        /*024c*/ 	.byte	0x03, 0x38
        /*024e*/ 	.short	0x000a


	//----- nvinfo : EIATTR_EXIT_INSTR_OFFSETS
	.align		4
        /*0250*/ 	.byte	0x04, 0x1c
        /*0252*/ 	.short	(.L_37 - .L_36)


	//   ....[0]....
.L_36:
        /*0254*/ 	.word	0x00000960


	//   ....[1]....
        /*0258*/ 	.word	0x00001170


	//   ....[2]....
        /*025c*/ 	.word	0x00006730


	//   ....[3]....
        /*0260*/ 	.word	0x00006c90


	//   ....[4]....
        /*0264*/ 	.word	0x00007d70


	//----- nvinfo : EIATTR_MAX_THREADS
	.align		4
.L_37:
        /*0268*/ 	.byte	0x04, 0x05
        /*026a*/ 	.short	(.L_39 - .L_38)
.L_38:
        /*026c*/ 	.word	0x00000180
        /*0270*/ 	.word	0x00000001
        /*0274*/ 	.word	0x00000001


	//----- nvinfo : EIATTR_CRS_STACK_SIZE
	.align		4
.L_39:
        /*0278*/ 	.byte	0x04, 0x1e
        /*027a*/ 	.short	(.L_41 - .L_40)
.L_40:
        /*027c*/ 	.word	0x00000000


	//----- nvinfo : EIATTR_CBANK_PARAM_SIZE
	.align		4
.L_41:
        /*0280*/ 	.byte	0x03, 0x19
        /*0282*/ 	.short	0x0470


	//----- nvinfo : EIATTR_PARAM_CBANK
	.align		4
        /*0284*/ 	.byte	0x04, 0x0a
        /*0286*/ 	.short	(.L_43 - .L_42)
	.align		4
.L_42:
        /*0288*/ 	.word	index@(.nv.constant0._ZN7cutlass13device_kernelINS_4gemm6kernel13GemmUniversalIN4cute5tupleIJiiiiEEENS1_10collective13CollectiveMmaINS1_34MainloopSm90TmaGmmaWarpSpecializedILi4ENS5_IJNS4_1CILi1EEENSA_ILi8EEESB_EEENS1_35KernelTmaWarpSpecializedCooperativeEEENS5_IJNSA_ILi128EEESG_NSA_ILi64EEEEEENS_6half_tENS5_IJSB_llEEESJ_SK_NS4_8TiledMMAINS4_8MMA_AtomIJNS4_4SM904GMMA26MMA_64x128x16_F32F16F16_SSILNSO_5MajorE1ELSQ_1ELNSO_7ScaleInE1ELSR_1EEEEEENS4_6LayoutINS5_IJNSA_ILi2EEESB_SB_EEENS5_IJSB_NSA_ILi0EEESX_EEEEENS5_IJNS4_10UnderscoreES10_S10_EEEEENS4_23SM90_TMA_LOAD_MULTICASTENS4_14ComposedLayoutINS4_7SwizzleILi3ELi4ELi3EEENS4_18smem_ptr_flag_bitsILi16EEENSU_INS5_IJSH_SC_EEENS5_IJSB_SH_EEEEEEEvNS4_8identityENS4_13SM90_TMA_LOADES1C_vS1D_EENS_8epilogue10collective6detail29Sm90TmaWarpSpecializedAdapterINS1H_15DefaultEpilogueISJ_NS5_IJlSB_lEEES1L_NS1G_6thread17LinearCombinationISJ_Li1EffLNS1M_9ScaleType4KindE0ELNS_15FloatRoundStyleE2ESJ_EENS1_15EpilogueDefaultEEEEEvvEEEEvNT_6ParamsE)
        /*028c*/ 	.short	0x0210
        /*028e*/ 	.short	0x0470


	//----- nvinfo : EIATTR_SW_WAR
	.align		4
.L_43:
        /*0290*/ 	.byte	0x04, 0x36
        /*0292*/ 	.short	(.L_45 - .L_44)
.L_44:
        /*0294*/ 	.word	0x00000008
.L_45:


//--------------------- .nv.callgraph             --------------------------
	.section	.nv.callgraph,"",@"SHT_CUDA_CALLGRAPH"
	.align	4
	.sectionentsize	8
	.align		4
        /*0000*/ 	.word	0x00000000
	.align		4
        /*0004*/ 	.word	0xffffffff
	.align		4
        /*0008*/ 	.word	index@(_ZN7cutlass13device_kernelINS_4gemm6kernel13GemmUniversalIN4cute5tupleIJiiiiEEENS1_10collective13CollectiveMmaINS1_34MainloopSm90TmaGmmaWarpSpecializedILi4ENS5_IJNS4_1CILi1EEENSA_ILi8EEESB_EEENS1_35KernelTmaWarpSpecializedCooperativeEEENS5_IJNSA_ILi128EEESG_NSA_ILi64EEEEEENS_6half_tENS5_IJSB_llEEESJ_SK_NS4_8TiledMMAINS4_8MMA_AtomIJNS4_4SM904GMMA26MMA_64x128x16_F32F16F16_SSILNSO_5MajorE1ELSQ_1ELNSO_7ScaleInE1ELSR_1EEEEEENS4_6LayoutINS5_IJNSA_ILi2EEESB_SB_EEENS5_IJSB_NSA_ILi0EEESX_EEEEENS5_IJNS4_10UnderscoreES10_S10_EEEEENS4_23SM90_TMA_LOAD_MULTICASTENS4_14ComposedLayoutINS4_7SwizzleILi3ELi4ELi3EEENS4_18smem_ptr_flag_bitsILi16EEENSU_INS5_IJSH_SC_EEENS5_IJSB_SH_EEEEEEEvNS4_8identityENS4_13SM90_TMA_LOADES1C_vS1D_EENS_8epilogue10collective6detail29Sm90TmaWarpSpecializedAdapterINS1H_15DefaultEpilogueISJ_NS5_IJlSB_lEEES1L_NS1G_6thread17LinearCombinationISJ_Li1EffLNS1M_9ScaleType4KindE0ELNS_15FloatRoundStyleE2ESJ_EENS1_15EpilogueDefaultEEEEEvvEEEEvNT_6ParamsE)
	.align		4
        /*000c*/ 	.word	index@(__assertfail)
	.align		4
        /*0010*/ 	.word	0x00000000
	.align		4
        /*0014*/ 	.word	0xfffffffe
	.align		4
        /*0018*/ 	.word	0x00000000
	.align		4
        /*001c*/ 	.word	0xfffffffd
	.align		4
        /*0020*/ 	.word	0x00000000
	.align		4
        /*0024*/ 	.word	0xfffffffc


//--------------------- .nv.constant4             --------------------------
	.section	.nv.constant4,"a",@progbits
	.align	8
	.align		8
.nv.constant4:
        /*0000*/ 	.dword	__assertfail
	.align		8
        /*0008*/ 	.dword	__unnamed_1
	.align		8
        /*0010*/ 	.dword	_ZN40_INTERNAL_173207d3_4_k_cu_49e82297_321304cuda3std3__45__cpo5beginE
	.align		8
        /*0018*/ 	.dword	_ZN40_INTERNAL_173207d3_4_k_cu_49e82297_321304cuda3std3__45__cpo3endE
	.align		8
        /*0020*/ 	.dword	_ZN40_INTERNAL_173207d3_4_k_cu_49e82297_321304cuda3std3__45__cpo6cbeginE
	.align		8
        /*0028*/ 	.dword	_ZN40_INTERNAL_173207d3_4_k_cu_49e82297_321304cuda3std3__45__cpo4cendE
	.align		8
        /*0030*/ 	.dword	_ZN40_INTERNAL_173207d3_4_k_cu_49e82297_321304cuda3std3__442_GLOBAL__N__173207d3_4_k_cu_49e82297_321306ignoreE
	.align		8
        /*0038*/ 	.dword	_ZN40_INTERNAL_173207d3_4_k_cu_49e82297_321304cuda3std3__419piecewise_constructE
	.align		8
        /*0040*/ 	.dword	_ZN40_INTERNAL_173207d3_4_k_cu_49e82297_321304cuda3std3__48in_placeE
	.align		8
        /*0048*/ 	.dword	_ZN40_INTERNAL_173207d3_4_k_cu_49e82297_321304cuda3std6ranges3__45__cpo4swapE
	.align		8
        /*0050*/ 	.dword	_ZN40_INTERNAL_173207d3_4_k_cu_49e82297_321304cuda3std6ranges3__45__cpo9iter_moveE
	.align		8
        /*0058*/ 	.dword	_ZN40_INTERNAL_173207d3_4_k_cu_49e82297_321304cute7productE
	.align		8
        /*0060*/ 	.dword	_ZN40_INTERNAL_173207d3_4_k_cu_49e82297_321304cute1_E
	.align		8
        /*0068*/ 	.dword	$str$22
	.align		8
        /*0070*/ 	.dword	$str$23


//--------------------- .text._ZN7cutlass13device_kernelINS_4gemm6kernel13GemmUniversalIN4cute5tupleIJiiiiEEENS1_10collective13CollectiveMmaINS1_34MainloopSm90TmaGmmaWarpSpecializedILi4ENS5_IJNS4_1CILi1EEENSA_ILi8EEESB_EEENS1_35KernelTmaWarpSpecializedCooperativeEEENS5_IJNSA_ILi128EEESG_NSA_ILi64EEEEEENS_6half_tENS5_IJSB_llEEESJ_SK_NS4_8TiledMMAINS4_8MMA_AtomIJNS4_4SM904GMMA26MMA_64x128x16_F32F16F16_SSILNSO_5MajorE1ELSQ_1ELNSO_7ScaleInE1ELSR_1EEEEEENS4_6LayoutINS5_IJNSA_ILi2EEESB_SB_EEENS5_IJSB_NSA_ILi0EEESX_EEEEENS5_IJNS4_10UnderscoreES10_S10_EEEEENS4_23SM90_TMA_LOAD_MULTICASTENS4_14ComposedLayoutINS4_7SwizzleILi3ELi4ELi3EEENS4_18smem_ptr_flag_bitsILi16EEENSU_INS5_IJSH_SC_EEENS5_IJSB_SH_EEEEEEEvNS4_8identityENS4_13SM90_TMA_LOADES1C_vS1D_EENS_8epilogue10collective6detail29Sm90TmaWarpSpecializedAdapterINS1H_15DefaultEpilogueISJ_NS5_IJlSB_lEEES1L_NS1G_6thread17LinearCombinationISJ_Li1EffLNS1M_9ScaleType4KindE0ELNS_15FloatRoundStyleE2ESJ_EENS1_15EpilogueDefaultEEEEEvvEEEEvNT_6ParamsE --------------------------
	.section	.text._ZN7cutlass13device_kernelINS_4gemm6kernel13GemmUniversalIN4cute5tupleIJiiiiEEENS1_10collective13CollectiveMmaINS1_34MainloopSm90TmaGmmaWarpSpecializedILi4ENS5_IJNS4_1CILi1EEENSA_ILi8EEESB_EEENS1_35KernelTmaWarpSpecializedCooperativeEEENS5_IJNSA_ILi128EEESG_NSA_ILi64EEEEEENS_6half_tENS5_IJSB_llEEESJ_SK_NS4_8TiledMMAINS4_8MMA_AtomIJNS4_4SM904GMMA26MMA_64x128x16_F32F16F16_SSILNSO_5MajorE1ELSQ_1ELNSO_7ScaleInE1ELSR_1EEEEEENS4_6LayoutINS5_IJNSA_ILi2EEESB_SB_EEENS5_IJSB_NSA_ILi0EEESX_EEEEENS5_IJNS4_10UnderscoreES10_S10_EEEEENS4_23SM90_TMA_LOAD_MULTICASTENS4_14ComposedLayoutINS4_7SwizzleILi3ELi4ELi3EEENS4_18smem_ptr_flag_bitsILi16EEENSU_INS5_IJSH_SC_EEENS5_IJSB_SH_EEEEEEEvNS4_8identityENS4_13SM90_TMA_LOADES1C_vS1D_EENS_8epilogue10collective6detail29Sm90TmaWarpSpecializedAdapterINS1H_15DefaultEpilogueISJ_NS5_IJlSB_lEEES1L_NS1G_6thread17LinearCombinationISJ_Li1EffLNS1M_9ScaleType4KindE0ELNS_15FloatRoundStyleE2ESJ_EENS1_15EpilogueDefaultEEEEEvvEEEEvNT_6ParamsE,"ax",@progbits
	.align	128
.text._ZN7cutlass13device_kernelINS_4gemm6kernel13GemmUniversalIN4cute5tupleIJiiiiEEENS1_10collective13CollectiveMmaINS1_34MainloopSm90TmaGmmaWarpSpecializedILi4ENS5_IJNS4_1CILi1EEENSA_ILi8EEESB_EEENS1_35KernelTmaWarpSpecializedCooperativeEEENS5_IJNSA_ILi128EEESG_NSA_ILi64EEEEEENS_6half_tENS5_IJSB_llEEESJ_SK_NS4_8TiledMMAINS4_8MMA_AtomIJNS4_4SM904GMMA26MMA_64x128x16_F32F16F16_SSILNSO_5MajorE1ELSQ_1ELNSO_7ScaleInE1ELSR_1EEEEEENS4_6LayoutINS5_IJNSA_ILi2EEESB_SB_EEENS5_IJSB_NSA_ILi0EEESX_EEEEENS5_IJNS4_10UnderscoreES10_S10_EEEEENS4_23SM90_TMA_LOAD_MULTICASTENS4_14ComposedLayoutINS4_7SwizzleILi3ELi4ELi3EEENS4_18smem_ptr_flag_bitsILi16EEENSU_INS5_IJSH_SC_EEENS5_IJSB_SH_EEEEEEEvNS4_8identityENS4_13SM90_TMA_LOADES1C_vS1D_EENS_8epilogue10collective6detail29Sm90TmaWarpSpecializedAdapterINS1H_15DefaultEpilogueISJ_NS5_IJlSB_lEEES1L_NS1G_6thread17LinearCombinationISJ_Li1EffLNS1M_9ScaleType4KindE0ELNS_15FloatRoundStyleE2ESJ_EENS1_15EpilogueDefaultEEEEEvvEEEEvNT_6ParamsE:
        .type           _ZN7cutlass13device_kernelINS_4gemm6kernel13GemmUniversalIN4cute5tupleIJiiiiEEENS1_10collective13CollectiveMmaINS1_34MainloopSm90TmaGmmaWarpSpecializedILi4ENS5_IJNS4_1CILi1EEENSA_ILi8EEESB_EEENS1_35KernelTmaWarpSpecializedCooperativeEEENS5_IJNSA_ILi128EEESG_NSA_ILi64EEEEEENS_6half_tENS5_IJSB_llEEESJ_SK_NS4_8TiledMMAINS4_8MMA_AtomIJNS4_4SM904GMMA26MMA_64x128x16_F32F16F16_SSILNSO_5MajorE1ELSQ_1ELNSO_7ScaleInE1ELSR_1EEEEEENS4_6LayoutINS5_IJNSA_ILi2EEESB_SB_EEENS5_IJSB_NSA_ILi0EEESX_EEEEENS5_IJNS4_10UnderscoreES10_S10_EEEEENS4_23SM90_TMA_LOAD_MULTICASTENS4_14ComposedLayoutINS4_7SwizzleILi3ELi4ELi3EEENS4_18smem_ptr_flag_bitsILi16EEENSU_INS5_IJSH_SC_EEENS5_IJSB_SH_EEEEEEEvNS4_8identityENS4_13SM90_TMA_LOADES1C_vS1D_EENS_8epilogue10collective6detail29Sm90TmaWarpSpecializedAdapterINS1H_15DefaultEpilogueISJ_NS5_IJlSB_lEEES1L_NS1G_6thread17LinearCombinationISJ_Li1EffLNS1M_9ScaleType4KindE0ELNS_15FloatRoundStyleE2ESJ_EENS1_15EpilogueDefaultEEEEEvvEEEEvNT_6ParamsE,@function
        .size           _ZN7cutlass13device_kernelINS_4gemm6kernel13GemmUniversalIN4cute5tupleIJiiiiEEENS1_10collective13CollectiveMmaINS1_34MainloopSm90TmaGmmaWarpSpecializedILi4ENS5_IJNS4_1CILi1EEENSA_ILi8EEESB_EEENS1_35KernelTmaWarpSpecializedCooperativeEEENS5_IJNSA_ILi128EEESG_NSA_ILi64EEEEEENS_6half_tENS5_IJSB_llEEESJ_SK_NS4_8TiledMMAINS4_8MMA_AtomIJNS4_4SM904GMMA26MMA_64x128x16_F32F16F16_SSILNSO_5MajorE1ELSQ_1ELNSO_7ScaleInE1ELSR_1EEEEEENS4_6LayoutINS5_IJNSA_ILi2EEESB_SB_EEENS5_IJSB_NSA_ILi0EEESX_EEEEENS5_IJNS4_10UnderscoreES10_S10_EEEEENS4_23SM90_TMA_LOAD_MULTICASTENS4_14ComposedLayoutINS4_7SwizzleILi3ELi4ELi3EEENS4_18smem_ptr_flag_bitsILi16EEENSU_INS5_IJSH_SC_EEENS5_IJSB_SH_EEEEEEEvNS4_8identityENS4_13SM90_TMA_LOADES1C_vS1D_EENS_8epilogue10collective6detail29Sm90TmaWarpSpecializedAdapterINS1H_15DefaultEpilogueISJ_NS5_IJlSB_lEEES1L_NS1G_6thread17LinearCombinationISJ_Li1EffLNS1M_9ScaleType4KindE0ELNS_15FloatRoundStyleE2ESJ_EENS1_15EpilogueDefaultEEEEEvvEEEEvNT_6ParamsE,(.L_x_197 - _ZN7cutlass13device_kernelINS_4gemm6kernel13GemmUniversalIN4cute5tupleIJiiiiEEENS1_10collective13CollectiveMmaINS1_34MainloopSm90TmaGmmaWarpSpecializedILi4ENS5_IJNS4_1CILi1EEENSA_ILi8EEESB_EEENS1_35KernelTmaWarpSpecializedCooperativeEEENS5_IJNSA_ILi128EEESG_NSA_ILi64EEEEEENS_6half_tENS5_IJSB_llEEESJ_SK_NS4_8TiledMMAINS4_8MMA_AtomIJNS4_4SM904GMMA26MMA_64x128x16_F32F16F16_SSILNSO_5MajorE1ELSQ_1ELNSO_7ScaleInE1ELSR_1EEEEEENS4_6LayoutINS5_IJNSA_ILi2EEESB_SB_EEENS5_IJSB_NSA_ILi0EEESX_EEEEENS5_IJNS4_10UnderscoreES10_S10_EEEEENS4_23SM90_TMA_LOAD_MULTICASTENS4_14ComposedLayoutINS4_7SwizzleILi3ELi4ELi3EEENS4_18smem_ptr_flag_bitsILi16EEENSU_INS5_IJSH_SC_EEENS5_IJSB_SH_EEEEEEEvNS4_8identityENS4_13SM90_TMA_LOADES1C_vS1D_EENS_8epilogue10collective6detail29Sm90TmaWarpSpecializedAdapterINS1H_15DefaultEpilogueISJ_NS5_IJlSB_lEEES1L_NS1G_6thread17LinearCombinationISJ_Li1EffLNS1M_9ScaleType4KindE0ELNS_15FloatRoundStyleE2ESJ_EENS1_15EpilogueDefaultEEEEEvvEEEEvNT_6ParamsE)
        .other          _ZN7cutlass13device_kernelINS_4gemm6kernel13GemmUniversalIN4cute5tupleIJiiiiEEENS1_10collective13CollectiveMmaINS1_34MainloopSm90TmaGmmaWarpSpecializedILi4ENS5_IJNS4_1CILi1EEENSA_ILi8EEESB_EEENS1_35KernelTmaWarpSpecializedCooperativeEEENS5_IJNSA_ILi128EEESG_NSA_ILi64EEEEEENS_6half_tENS5_IJSB_llEEESJ_SK_NS4_8TiledMMAINS4_8MMA_AtomIJNS4_4SM904GMMA26MMA_64x128x16_F32F16F16_SSILNSO_5MajorE1ELSQ_1ELNSO_7ScaleInE1ELSR_1EEEEEENS4_6LayoutINS5_IJNSA_ILi2EEESB_SB_EEENS5_IJSB_NSA_ILi0EEESX_EEEEENS5_IJNS4_10UnderscoreES10_S10_EEEEENS4_23SM90_TMA_LOAD_MULTICASTENS4_14ComposedLayoutINS4_7SwizzleILi3ELi4ELi3EEENS4_18smem_ptr_flag_bitsILi16EEENSU_INS5_IJSH_SC_EEENS5_IJSB_SH_EEEEEEEvNS4_8identityENS4_13SM90_TMA_LOADES1C_vS1D_EENS_8epilogue10collective6detail29Sm90TmaWarpSpecializedAdapterINS1H_15DefaultEpilogueISJ_NS5_IJlSB_lEEES1L_NS1G_6thread17LinearCombinationISJ_Li1EffLNS1M_9ScaleType4KindE0ELNS_15FloatRoundStyleE2ESJ_EENS1_15EpilogueDefaultEEEEEvvEEEEvNT_6ParamsE,@"STO_CUDA_ENTRY STV_DEFAULT"
_ZN7cutlass13device_kernelINS_4gemm6kernel13GemmUniversalIN4cute5tupleIJiiiiEEENS1_10collective13CollectiveMmaINS1_34MainloopSm90TmaGmmaWarpSpecializedILi4ENS5_IJNS4_1CILi1EEENSA_ILi8EEESB_EEENS1_35KernelTmaWarpSpecializedCooperativeEEENS5_IJNSA_ILi128EEESG_NSA_ILi64EEEEEENS_6half_tENS5_IJSB_llEEESJ_SK_NS4_8TiledMMAINS4_8MMA_AtomIJNS4_4SM904GMMA26MMA_64x128x16_F32F16F16_SSILNSO_5MajorE1ELSQ_1ELNSO_7ScaleInE1ELSR_1EEEEEENS4_6LayoutINS5_IJNSA_ILi2EEESB_SB_EEENS5_IJSB_NSA_ILi0EEESX_EEEEENS5_IJNS4_10UnderscoreES10_S10_EEEEENS4_23SM90_TMA_LOAD_MULTICASTENS4_14ComposedLayoutINS4_7SwizzleILi3ELi4ELi3EEENS4_18smem_ptr_flag_bitsILi16EEENSU_INS5_IJSH_SC_EEENS5_IJSB_SH_EEEEEEEvNS4_8identityENS4_13SM90_TMA_LOADES1C_vS1D_EENS_8epilogue10collective6detail29Sm90TmaWarpSpecializedAdapterINS1H_15DefaultEpilogueISJ_NS5_IJlSB_lEEES1L_NS1G_6thread17LinearCombinationISJ_Li1EffLNS1M_9ScaleType4KindE0ELNS_15FloatRoundStyleE2ESJ_EENS1_15EpilogueDefaultEEEEEvvEEEEvNT_6ParamsE:
[----:B------:R-:W0:Y:S01]  /*0000*/  LDC R1, c[0x0][0x28] ;  /* 0x00000a00ff017b82 */ /* 0x000e220000000800 */
[----:B------:R-:W1:Y:S01]  /*0010*/  S2R R94, SR_TID.X ;  /* 0x00000000005e7919 */ /* 0x000e620000002100 */
[----:B------:R-:W-:Y:S01]  /*0020*/  ELECT P0, URZ, PT ;  /* 0x00000000003f782f */ /* 0x000fe20003800000 */
[----:B------:R-:W-:Y:S01]  /*0030*/  BSSY B0, `(.L_x_0) ;  /* 0x000000f000007945 */ /* 0x000fe20003800000 */
[--C-:B-1----:R-:W-:Y:S02]  /*0040*/  SHF.R.U32.HI R0, RZ, 0x5, R94.reuse ;  /* 0x00000005ff007819 */ /* 0x102fe4000001165e */
[----:B------:R-:W-:-:S03]  /*0050*/  SHF.R.U32.HI R10, RZ, 0x7, R94 ;  /* 0x00000007ff0a7819 */ /* 0x000fc6000001165e */
[----:B------:R-:W1:Y:S04]  /*0060*/  SHFL.IDX PT, R2, R0, RZ, 0x1f ;  /* 0x00001fff00027589 */ /* 0x000e6800000e0000 */
[----:B------:R2:W3:Y:S01]  /*0070*/  SHFL.IDX PT, R5, R10, RZ, 0x1f ;  /* 0x00001fff0a057589 */ /* 0x0004e200000e0000 */
[----:B-1----:R-:W-:-:S13]  /*0080*/  ISETP.NE.OR P0, PT, R2, RZ, !P0 ;  /* 0x000000ff0200720c */ /* 0x002fda0004705670 */
[----:B0-23--:R-:W-:Y:S05]  /*0090*/  @P0 BRA `(.L_x_1) ;  /* 0x0000000000200947 */ /* 0x00dfea0003800000 */
[----:B------:R-:W-:Y:S02]  /*00a0*/  ULDC.64 UR4, c[0x0][0x198] ;  /* 0x0000660000047ab9 */ /* 0x000fe40000000a00 */
[----:B------:R-:W-:Y:S02]  /*00b0*/  UIADD3 UR6, UP0, UR4, 0xf0, URZ ;  /* 0x000000f004067890 */ /* 0x000fe4000ff1e03f */
[----:B------:R-:W-:Y:S02]  /*00c0*/  UIADD3 UR4, UP1, UR4, 0x1f0, URZ ;  /* 0x000001f004047890 */ /* 0x000fe4000ff3e03f */
[----:B------:R-:W-:Y:S02]  /*00d0*/  UIADD3.X UR7, URZ, UR5, URZ, UP0, !UPT ;  /* 0x000000053f077290 */ /* 0x000fe400087fe43f */
[----:B------:R-:W-:-:S07]  /*00e0*/  UIADD3.X UR5, URZ, UR5, URZ, UP1, !UPT ;  /* 0x000000053f057290 */ /* 0x000fce0008ffe43f */
[----:B------:R0:W-:Y:S02]  /*00f0*/  UTMACCTL.PF [UR6] ;  /* 0x00000000060079b9 */ /* 0x0001e40008040000 */
[----:B------:R0:W-:Y:S02]  /*0100*/  UTMACCTL.PF [UR4] ;  /* 0x00000000040079b9 */ /* 0x0001e40008040000 */
[----:B0-----:R-:W-:Y:S01]  /*0110*/  NOP ;  /* 0x0000000000007918 */ /* 0x001fe20000000000 */
.L_x_1:
[----:B------:R-:W-:Y:S05]  /*0120*/  BSYNC B0 ;  /* 0x0000000000007941 */ /* 0x000fea0003800000 */
.L_x_0:
[----:B------:R-:W0:Y:S02]  /*0130*/  SHFL.IDX PT, R3, R0, RZ, 0x1f ;  /* 0x00001fff00037589 */ /* 0x000e2400000e0000 */
[----:B0-----:R-:W-:-:S13]  /*0140*/  ISETP.NE.AND P0, PT, R3, RZ, PT ;  /* 0x000000ff0300720c */ /* 0x001fda0003f05270 */
[----:B------:R-:W-:Y:S05]  /*0150*/  @P0 BRA `(.L_x_2) ;  /* 0x0000000000580947 */ /* 0x000fea0003800000 */
[----:B------:R-:W0:Y:S01]  /*0160*/  S2UR UR8, SR_CgaCtaId ;  /* 0x00000000000879c3 */ /* 0x000e220000008800 */
[----:B------:R-:W-:Y:S01]  /*0170*/  UMOV UR4, 0x400 ;  /* 0x0000040000047882 */ /* 0x000fe20000000000 */
[----:B------:R-:W-:Y:S01]  /*0180*/  UMOV UR5, 0x1 ;  /* 0x0000000100057882 */ /* 0x000fe20000000000 */
[----:B------:R-:W-:Y:S01]  /*0190*/  UMOV UR6, 0x10 ;  /* 0x0000001000067882 */ /* 0x000fe20000000000 */
[----:B------:R-:W-:Y:S01]  /*01a0*/  ELECT P0, URZ, PT ;  /* 0x00000000003f782f */ /* 0x000fe20003800000 */
[----:B------:R-:W-:-:S04]  /*01b0*/  UIADD3 UR6, -UR6, 0x100000, URZ ;  /* 0x0010000006067890 */ /* 0x000fc8000fffe13f */
[----:B------:R-:W-:Y:S02]  /*01c0*/  USHF.L.U32 UR7, UR6, 0xb, URZ ;  /* 0x0000000b06077899 */ /* 0x000fe4000800063f */
[----:B------:R-:W-:Y:S02]  /*01d0*/  USHF.L.U32 UR6, UR6, 0x1, URZ ;  /* 0x0000000106067899 */ /* 0x000fe4000800063f */
[----:B0-----:R-:W-:Y:S02]  /*01e0*/  ULEA UR8, UR8, UR4, 0x18 ;  /* 0x0000000408087291 */ /* 0x001fe4000f8ec03f */
[----:B------:R-:W-:-:S04]  /*01f0*/  UIADD3 UR4, -UR5, 0x100000, URZ ;  /* 0x0010000005047890 */ /* 0x000fc8000fffe13f */
[----:B------:R-:W-:Y:S02]  /*0200*/  USHF.L.U32 UR5, UR4, 0xb, URZ ;  /* 0x0000000b04057899 */ /* 0x000fe4000800063f */
[----:B------:R-:W-:Y:S01]  /*0210*/  USHF.L.U32 UR4, UR4, 0x1, URZ ;  /* 0x0000000104047899 */ /* 0x000fe2000800063f */
[----:B------:R-:W0:Y:S11]  /*0220*/  FENCE.VIEW.ASYNC.S ;  /* 0x00000000000073c6 */ /* 0x000e360000000000 */
[----:B0-----:R0:W1:Y:S01]  /*0230*/  SYNCS.EXCH.64 URZ, [UR8], UR4 ;  /* 0x00000004083f75b2 */ /* 0x0010620008000100 */
[----:B------:R0:W2:Y:S01]  /*0240*/  SYNCS.EXCH.64 URZ, [UR8+0x20], UR6 ;  /* 0x00002006083f75b2 */ /* 0x0000a20008000100 */
[----:B------:R0:W3:Y:S01]  /*0250*/  SYNCS.EXCH.64 URZ, [UR8+0x8], UR4 ;  /* 0x00000804083f75b2 */ /* 0x0000e20008000100 */
[----:B------:R0:W4:Y:S01]  /*0260*/  SYNCS.EXCH.64 URZ, [UR8+0x28], UR6 ;  /* 0x00002806083f75b2 */ /* 0x0001220008000100 */
[----:B------:R0:W0:Y:S01]  /*0270*/  SYNCS.EXCH.64 URZ, [UR8+0x10], UR4 ;  /* 0x00001004083f75b2 */ /* 0x0000220008000100 */
[----:B------:R0:W0:Y:S01]  /*0280*/  SYNCS.EXCH.64 URZ, [UR8+0x30], UR6 ;  /* 0x00003006083f75b2 */ /* 0x0000220008000100 */
[----:B------:R0:W0:Y:S01]  /*0290*/  SYNCS.EXCH.64 URZ, [UR8+0x18], UR4 ;  /* 0x00001804083f75b2 */ /* 0x0000220008000100 */
[----:B------:R0:W0:Y:S01]  /*02a0*/  SYNCS.EXCH.64 URZ, [UR8+0x38], UR6 ;  /* 0x00003806083f75b2 */ /* 0x0000220008000100 */
[----:B------:R-:W-:Y:S01]  /*02b0*/  NOP ;  /* 0x0000000000007918 */ /* 0x000fe20000000000 */
.L_x_2:
[----:B------:R-:W5:Y:S01]  /*02c0*/  SHFL.IDX PT, R0, R0, RZ, 0x1f ;  /* 0x00001fff00007589 */ /* 0x000f6200000e0000 */
[----:B------:R-:W-:Y:S01]  /*02d0*/  SHF.R.S32.HI R7, RZ, 0x1f, R94 ;  /* 0x0000001fff077819 */ /* 0x000fe2000001145e */
[----:B0-----:R-:W0:Y:S01]  /*02e0*/  S2UR UR8, SR_CTAID.X ;  /* 0x00000000000879c3 */ /* 0x001e220000002500 */
[----:B------:R-:W-:Y:S01]  /*02f0*/  ELECT P0, URZ, PT ;  /* 0x00000000003f782f */ /* 0x000fe20003800000 */
[----:B------:R-:W1:Y:S01]  /*0300*/  S2R R4, SR_CTAID.Y ;  /* 0x0000000000047919 */ /* 0x000e620000002600 */
[----:B------:R-:W-:Y:S01]  /*0310*/  LEA.HI R7, R7, R94, RZ, 0x7 ;  /* 0x0000005e07077211 */ /* 0x000fe200078f38ff */
[----:B------:R-:W-:Y:S01]  /*0320*/  ULDC UR4, c[0x0][0x154] ;  /* 0x0000550000047ab9 */ /* 0x000fe20000000800 */
[----:B------:R-:W-:Y:S01]  /*0330*/  SHF.R.S32.HI R8, RZ, 0x1f, R3 ;  /* 0x0000001fff087819 */ /* 0x000fe20000011403 */
[----:B------:R-:W-:Y:S01]  /*0340*/  NOP ;  /* 0x0000000000007918 */ /* 0x000fe20000000000 */
[----:B------:R-:W-:Y:S01]  /*0350*/  LOP3.LUT R7, R7, 0xffffff80, RZ, 0xc0, !PT ;  /* 0xffffff8007077812 */ /* 0x000fe200078ec0ff */
[----:B------:R-:W2:Y:S01]  /*0360*/  LDC R14, c[0x0][0x140] ;  /* 0x00005000ff0e7b82 */ /* 0x000ea20000000800 */
[----:B------:R-:W-:Y:S01]  /*0370*/  LEA.HI R8, R8, R3, RZ, 0x2 ;  /* 0x0000000308087211 */ /* 0x000fe200078f10ff */
[----:B------:R-:W-:-:S02]  /*0380*/  NOP ;  /* 0x0000000000007918 */ /* 0x000fc40000000000 */
[----:B------:R-:W-:Y:S01]  /*0390*/  IMAD.IADD R6, R94, 0x1, -R7 ;  /* 0x000000015e067824 */ /* 0x000fe200078e0a07 */
[----:B------:R-:W-:-:S03]  /*03a0*/  LOP3.LUT R8, R8, 0x3ffffffc, RZ, 0xc0, !PT ;  /* 0x3ffffffc08087812 */ /* 0x000fc600078ec0ff */
[----:B------:R-:W3:Y:S01]  /*03b0*/  LDC R12, c[0x0][0x144] ;  /* 0x00005100ff0c7b82 */ /* 0x000ee20000000800 */
[----:B------:R-:W-:Y:S02]  /*03c0*/  SHF.R.S32.HI R7, RZ, 0x1f, R6 ;  /* 0x0000001fff077819 */ /* 0x000fe40000011406 */
[----:B------:R-:W-:Y:S02]  /*03d0*/  LOP3.LUT P2, RZ, R6, 0x7, RZ, 0xc0, !PT ;  /* 0x0000000706ff7812 */ /* 0x000fe4000784c0ff */
[----:B------:R-:W-:Y:S01]  /*03e0*/  LEA.HI R7, R7, R6, RZ, 0x3 ;  /* 0x0000000607077211 */ /* 0x000fe200078f18ff */
[----:B------:R-:W-:Y:S01]  /*03f0*/  VIADD R6, R5, 0xffffffff ;  /* 0xffffffff05067836 */ /* 0x000fe20000000000 */
[----:B-----5:R-:W-:Y:S02]  /*0400*/  ISETP.NE.OR P0, PT, R0, RZ, !P0 ;  /* 0x000000ff0000720c */ /* 0x020fe40004705670 */
[--C-:B------:R-:W-:Y:S02]  /*0410*/  SHF.R.S32.HI R0, RZ, 0x3, R7.reuse ;  /* 0x00000003ff007819 */ /* 0x100fe40000011407 */
[----:B------:R-:W-:-:S02]  /*0420*/  SHF.R.S32.HI R7, RZ, 0x1f, R7 ;  /* 0x0000001fff077819 */ /* 0x000fc40000011407 */
[----:B------:R-:W-:Y:S02]  /*0430*/  ISETP.GE.U32.AND P5, PT, R6, 0x2, PT ;  /* 0x000000020600780c */ /* 0x000fe40003fa6070 */
[----:B------:R-:W-:Y:S02]  /*0440*/  LEA.HI R7, R7, R0, RZ, 0x2 ;  /* 0x0000000007077211 */ /* 0x000fe400078f10ff */
[----:B--2---:R-:W-:Y:S02]  /*0450*/  ISETP.EQ.U32.AND P3, PT, R14, 0x1, PT ;  /* 0x000000010e00780c */ /* 0x004fe40003f62070 */
[----:B-1----:R-:W-:Y:S01]  /*0460*/  I2FP.F32.U32 R9, R4 ;  /* 0x0000000400097245 */ /* 0x002fe20000201000 */
[----:B------:R-:W-:Y:S01]  /*0470*/  VOTEU.ALL UP0, P0 ;  /* 0x00000000003f7886 */ /* 0x000fe20000000000 */
[----:B------:R-:W-:Y:S01]  /*0480*/  LOP3.LUT R7, R7, 0xfffffffc, RZ, 0xc0, !PT ;  /* 0xfffffffc07077812 */ /* 0x000fe200078ec0ff */
[----:B------:R-:W-:Y:S02]  /*0490*/  VOTEU.ALL UP1, P0 ;  /* 0x00000000003f7886 */ /* 0x000fe40000020000 */
[----:B------:R-:W-:Y:S01]  /*04a0*/  FMUL R13, R9, UR4 ;  /* 0x00000004090d7c20 */ /* 0x000fe20008400000 */
[----:B------:R-:W-:Y:S01]  /*04b0*/  IMAD.IADD R9, R3, 0x1, -R8 ;  /* 0x0000000103097824 */ /* 0x000fe200078e0a08 */
[----:B0-----:R-:W-:Y:S01]  /*04c0*/  I2FP.F32.U32 R8, UR8 ;  /* 0x0000000800087c45 */ /* 0x001fe20008201000 */
[----:B------:R-:W-:Y:S01]  /*04d0*/  IMAD.IADD R0, R0, 0x1, -R7 ;  /* 0x0000000100007824 */ /* 0x000fe200078e0a07 */
[----:B------:R-:W0:Y:S01]  /*04e0*/  @!UP0 S2UR UR7, SR_CgaCtaId ;  /* 0x00000000000789c3 */ /* 0x000e220000008800 */
[----:B------:R-:W-:Y:S01]  /*04f0*/  ULDC UR4, c[0x0][0x150] ;  /* 0x0000540000047ab9 */ /* 0x000fe20000000800 */
[----:B------:R-:W1:Y:S01]  /*0500*/  F2I.U32.TRUNC.NTZ R13, R13 ;  /* 0x0000000d000d7305 */ /* 0x000e62000020f000 */
[----:B------:R-:W-:Y:S01]  /*0510*/  FMUL R11, R8, UR4 ;  /* 0x00000004080b7c20 */ /* 0x000fe20008400000 */
[----:B------:R-:W-:Y:S01]  /*0520*/  SHF.R.S32.HI R3, RZ, 0x1f, R2 ;  /* 0x0000001fff037819 */ /* 0x000fe20000011402 */
[----:B------:R-:W-:Y:S01]  /*0530*/  IMAD R9, R9, 0x4, R0 ;  /* 0x0000000409097824 */ /* 0x000fe200078e0200 */
[----:B------:R-:W-:Y:S01]  /*0540*/  UMOV UR4, 0x20 ;  /* 0x0000002000047882 */ /* 0x000fe20000000000 */
[----:B------:R-:W-:Y:S01]  /*0550*/  @!UP0 UMOV UR6, 0x400 ;  /* 0x0000040000068882 */ /* 0x000fe20000000000 */
[----:B------:R-:W2:Y:S01]  /*0560*/  LDC R7, c[0x0][0x148] ;  /* 0x00005200ff077b82 */ /* 0x000ea20000000800 */
[----:B------:R-:W-:Y:S01]  /*0570*/  LEA.HI R3, R3, R2, RZ, 0x2 ;  /* 0x0000000203037211 */ /* 0x000fe200078f10ff */
[----:B------:R-:W5:Y:S01]  /*0580*/  F2I.U32.TRUNC.NTZ R11, R11 ;  /* 0x0000000b000b7305 */ /* 0x000f62000020f000 */
[----:B------:R-:W-:Y:S01]  /*0590*/  IMAD.SHL.U32 R8, R9, 0x4, RZ ;  /* 0x0000000409087824 */ /* 0x000fe200078e00ff */
[----:B------:R-:W-:-:S04]  /*05a0*/  @!UP0 UIADD3 UR4, -UR4, 0x100000, URZ ;  /* 0x0010000004048890 */ /* 0x000fc8000fffe13f */
[----:B------:R-:W-:Y:S02]  /*05b0*/  @!UP0 USHF.L.U32 UR5, UR4, 0xb, URZ ;  /* 0x0000000b04058899 */ /* 0x000fe4000800063f */
[----:B------:R-:W-:Y:S01]  /*05c0*/  @!UP0 USHF.L.U32 UR4, UR4, 0x1, URZ ;  /* 0x0000000104048899 */ /* 0x000fe2000800063f */
[----:B------:R-:W-:Y:S02]  /*05d0*/  LOP3.LUT R3, R3, 0xfffffffc, RZ, 0xc0, !PT ;  /* 0xfffffffc03037812 */ /* 0x000fe400078ec0ff */
[----:B------:R-:W-:Y:S01]  /*05e0*/  LOP3.LUT R19, R9, 0xc, R8, 0x78, !PT ;  /* 0x0000000c09137812 */ /* 0x000fe200078e7808 */
[----:B-1----:R-:W-:Y:S02]  /*05f0*/  IMAD.MOV R20, RZ, RZ, -R13 ;  /* 0x000000ffff147224 */ /* 0x002fe400078e0a0d */
[----:B------:R-:W-:Y:S01]  /*0600*/  IMAD.IADD R0, R2, 0x1, -R3 ;  /* 0x0000000102007824 */ /* 0x000fe200078e0a03 */
[----:B0-----:R-:W-:Y:S01]  /*0610*/  @!UP0 ULEA UR6, UR7, UR6, 0x18 ;  /* 0x0000000607068291 */ /* 0x001fe2000f8ec03f */
[----:B-----5:R-:W-:-:S03]  /*0620*/  IMAD.MOV R11, RZ, RZ, -R11 ;  /* 0x000000ffff0b7224 */ /* 0x020fc600078e0a0b */
[----:B------:R-:W-:Y:S01]  /*0630*/  ISETP.NE.AND P1, PT, R0, 0x3, PT ;  /* 0x000000030000780c */ /* 0x000fe20003f25270 */
[----:B------:R-:W-:Y:S01]  /*0640*/  VOTEU.ALL UP0, P0 ;  /* 0x00000000003f7886 */ /* 0x000fe20000000000 */
[----:B------:R-:W-:Y:S01]  /*0650*/  ISETP.LT.U32.AND P0, PT, R19, 0x8, !P2 ;  /* 0x000000081300780c */ /* 0x000fe20005701070 */
[----:B---3--:R-:W-:Y:S01]  /*0660*/  IMAD R3, R12, R11, UR8 ;  /* 0x000000080c037e24 */ /* 0x008fe2000f8e020b */
[----:B------:R-:W-:Y:S01]  /*0670*/  ISETP.EQ.OR P1, PT, R0, RZ, !P1 ;  /* 0x000000ff0000720c */ /* 0x000fe20004f22670 */
[----:B--2---:R-:W-:Y:S01]  /*0680*/  IMAD R2, R7, R20, R4 ;  /* 0x0000001407027224 */ /* 0x004fe200078e0204 */
[C---:B------:R-:W-:Y:S02]  /*0690*/  ISETP.NE.AND P2, PT, R5.reuse, RZ, PT ;  /* 0x000000ff0500720c */ /* 0x040fe40003f45270 */
[----:B------:R-:W-:Y:S01]  /*06a0*/  ISETP.EQ.AND P1, PT, R5, RZ, P1 ;  /* 0x000000ff0500720c */ /* 0x000fe20000f22270 */
[----:B------:R-:W0:Y:S02]  /*06b0*/  FENCE.VIEW.ASYNC.S ;  /* 0x00000000000073c6 */ /* 0x000e240000000000 */
[----:B0-----:R0:W1:Y:S01]  /*06c0*/  @!UP0 SYNCS.EXCH.64 URZ, [UR6+0x50], UR4 ;  /* 0x00005004063f85b2 */ /* 0x0010620008000100 */
[----:B------:R-:W-:-:S02]  /*06d0*/  ISETP.NE.AND P4, PT, R2, R19, PT ;  /* 0x000000130200720c */ /* 0x000fc40003f85270 */
[----:B------:R-:W-:Y:S02]  /*06e0*/  SEL R18, RZ, 0x1, !P1 ;  /* 0x00000001ff127807 */ /* 0x000fe40004800000 */
[----:B------:R-:W-:Y:S02]  /*06f0*/  ISETP.EQ.OR P4, PT, R3, RZ, !P4 ;  /* 0x000000ff0300720c */ /* 0x000fe40006782670 */
[----:B------:R-:W-:Y:S02]  /*0700*/  LOP3.LUT R11, R94, 0x7f, RZ, 0xc0, !PT ;  /* 0x0000007f5e0b7812 */ /* 0x000fe400078ec0ff */
[----:B------:R-:W-:Y:S02]  /*0710*/  PLOP3.LUT P0, PT, P0, P4, PT, 0x80, 0x0 ;  /* 0x000000000000781c */ /* 0x000fe40000709070 */
[----:B------:R-:W-:Y:S02]  /*0720*/  SEL R18, R18, 0x2, P5 ;  /* 0x0000000212127807 */ /* 0x000fe40002800000 */
[----:B------:R-:W-:Y:S01]  /*0730*/  P2R R102, PR, RZ, 0x1 ;  /* 0x00000001ff667803 */ /* 0x000fe20000000000 */
[----:B------:R0:W2:Y:S01]  /*0740*/  @!UP1 SYNCS.EXCH.64 URZ, [UR6+0x58], UR4 ;  /* 0x00005804063f95b2 */ /* 0x0000a20008000100 */
[----:B------:R-:W-:Y:S01]  /*0750*/  NOP ;  /* 0x0000000000007918 */ /* 0x000fe20000000000 */
[----:B------:R-:W-:Y:S06]  /*0760*/  @!P3 BRA `(.L_x_3) ;  /* 0x000000000008b947 */ /* 0x000fec0003800000 */
[----:B-12-4-:R-:W-:Y:S01]  /*0770*/  UCGABAR_ARV ;  /* 0x00000000000079c7 */ /* 0x016fe20008000000 */
[----:B------:R-:W-:Y:S05]  /*0780*/  BRA `(.L_x_4) ;  /* 0x0000000000047947 */ /* 0x000fea0003800000 */
.L_x_3:
[----:B-12-4-:R-:W-:Y:S01]  /*0790*/  NOP ;  /* 0x0000000000007918 */ /* 0x016fe20000000000 */
.L_x_4:
[----:B------:R-:W1:Y:S01]  /*07a0*/  LDC R2, c[0x0][0x65c] ;  /* 0x00019700ff027b82 */ /* 0x000e620000000800 */
[----:B------:R-:W-:Y:S02]  /*07b0*/  IMAD.U32 R8, RZ, RZ, UR8 ;  /* 0x00000008ff087e24 */ /* 0x000fe4000f8e00ff */
[----:B------:R-:W-:Y:S01]  /*07c0*/  IMAD.MOV.U32 R9, RZ, RZ, RZ ;  /* 0x000000ffff097224 */ /* 0x000fe200078e00ff */
[----:B-1----:R-:W-:-:S04]  /*07d0*/  ISETP.NE.AND P1, PT, R2, 0x1, PT ;  /* 0x000000010200780c */ /* 0x002fc80003f25270 */
[----:B------:R-:W-:-:S09]  /*07e0*/  P2R R5, PR, RZ, 0x2 ;  /* 0x00000002ff057803 */ /* 0x000fd20000000000 */
[----:B------:R-:W1:Y:S01]  /*07f0*/  @P1 LDC R17, c[0x0][0x10] ;  /* 0x00000400ff111b82 */ /* 0x000e620000000800 */
[----:B------:R-:W-:Y:S02]  /*0800*/  @P1 IMAD.MOV.U32 R5, RZ, RZ, RZ ;  /* 0x000000ffff051224 */ /* 0x000fe400078e00ff */
[----:B------:R-:W-:-:S05]  /*0810*/  @P1 IMAD.MOV.U32 R15, RZ, RZ, RZ ;  /* 0x000000ffff0f1224 */ /* 0x000fca00078e00ff */
[----:B------:R-:W2:Y:S01]  /*0820*/  @!P1 LDC R13, c[0x0][0xc] ;  /* 0x00000300ff0d9b82 */ /* 0x000ea20000000800 */
[----:B0-----:R-:W-:Y:S01]  /*0830*/  ULDC UR4, c[0x0][0xc] ;  /* 0x0000030000047ab9 */ /* 0x001fe20000000800 */
[----:B------:R-:W-:Y:S01]  /*0840*/  ULDC UR5, c[0x0][0x10] ;  /* 0x0000040000057ab9 */ /* 0x000fe20000000800 */
[----:B------:R-:W-:Y:S01]  /*0850*/  ULDC UR6, c[0x0][0x14] ;  /* 0x0000050000067ab9 */ /* 0x000fe20000000800 */
[----:B------:R-:W-:-:S04]  /*0860*/  UIMAD.WIDE.U32 UR4, UR4, UR5, URZ ;  /* 0x00000005040472a5 */ /* 0x000fc8000f8e003f */
[----:B------:R-:W-:Y:S02]  /*0870*/  UIMAD.WIDE.U32 UR38, UR4, UR6, URZ ;  /* 0x00000006042672a5 */ /* 0x000fe4000f8e003f */
[----:B------:R-:W-:-:S04]  /*0880*/  UIMAD UR41, UR5, UR6, URZ ;  /* 0x00000006052972a4 */ /* 0x000fc8000f8e023f */
[----:B------:R-:W-:Y:S01]  /*0890*/  UIADD3 UR41, UR39, UR41, URZ ;  /* 0x0000002927297290 */ /* 0x000fe2000fffe03f */
[----:B-1----:R-:W-:-:S04]  /*08a0*/  @P1 IMAD.WIDE.U32 R16, R17, UR8, R4 ;  /* 0x0000000811101c25 */ /* 0x002fc8000f8e0004 */
[----:B------:R-:W-:Y:S02]  /*08b0*/  @P1 IMAD.IADD R17, R17, 0x1, R15 ;  /* 0x0000000111111824 */ /* 0x000fe400078e020f */
[----:B--2---:R-:W-:-:S04]  /*08c0*/  @!P1 IMAD.WIDE.U32 R8, R4, R13, R8 ;  /* 0x0000000d04089225 */ /* 0x004fc800078e0008 */
[----:B------:R-:W-:Y:S02]  /*08d0*/  @!P1 IMAD.MOV.U32 R16, RZ, RZ, R8 ;  /* 0x000000ffff109224 */ /* 0x000fe400078e0008 */
[----:B------:R-:W-:Y:S01]  /*08e0*/  @!P1 IMAD.MOV.U32 R17, RZ, RZ, R9 ;  /* 0x000000ffff119224 */ /* 0x000fe200078e0009 */
[----:B------:R-:W-:Y:S06]  /*08f0*/  @!P3 BRA `(.L_x_5) ;  /* 0x00000000000cb947 */ /* 0x000fec0003800000 */
[----:B------:R-:W-:Y:S01]  /*0900*/  UCGABAR_WAIT ;  /* 0x0000000000007dc7 */ /* 0x000fe20008000000 */
[----:B------:R-:W-:Y:S01]  /*0910*/  CCTL.IVALL ;  /* 0x00000000ff00798f */ /* 0x000fe20002000000 */
[----:B------:R-:W-:Y:S05]  /*0920*/  BRA `(.L_x_6) ;  /* 0x0000000000047947 */ /* 0x000fea0003800000 */
.L_x_5:
[----:B------:R-:W-:Y:S06]  /*0930*/  BAR.SYNC.DEFER_BLOCKING 0x0 ;  /* 0x0000000000007b1d */ /* 0x000fec0000010000 */
.L_x_6:
[----:B------:R-:W-:Y:S05]  /*0940*/  @!P2 BRA `(.L_x_7) ;  /* 0x0000005c007ca947 */ /* 0x000fea0003800000 */
[----:B------:R-:W-:-:S13]  /*0950*/  ISETP.GT.U32.AND P0, PT, R6, 0x1, PT ;  /* 0x000000010600780c */ /* 0x000fda0003f04070 */
[----:B------:R-:W-:Y:S05]  /*0960*/  @P0 EXIT ;  /* 0x000000000000094d */ /* 0x000fea0003800000 */
[----:B------:R-:W-:Y:S01]  /*0970*/  ULDC.64 UR4, c[0x0][0x650] ;  /* 0x0001940000047ab9 */ /* 0x000fe20000000a00 */
[----:B------:R-:W-:Y:S01]  /*0980*/  PRMT R0, RZ, 0x7610, R0 ;  /* 0x00007610ff007816 */ /* 0x000fe20000000000 */
[----:B------:R-:W-:Y:S01]  /*0990*/  IMAD.MOV.U32 R101, RZ, RZ, -0x1 ;  /* 0xffffffffff657424 */ /* 0x000fe200078e00ff */
[----:B------:R-:W-:Y:S01]  /*09a0*/  ISETP.GE.U32.AND P0, PT, R16, UR4, PT ;  /* 0x0000000410007c0c */ /* 0x000fe2000bf06070 */
[----:B------:R-:W-:Y:S02]  /*09b0*/  IMAD.MOV.U32 R100, RZ, RZ, -0x1 ;  /* 0xffffffffff647424 */ /* 0x000fe400078e00ff */
[----:B------:R-:W-:Y:S01]  /*09c0*/  IMAD.MOV.U32 R99, RZ, RZ, -0x1 ;  /* 0xffffffffff637424 */ /* 0x000fe200078e00ff */
[----:B------:R-:W-:-:S13]  /*09d0*/  ISETP.GE.U32.AND.EX P0, PT, R17, UR5, PT, P0 ;  /* 0x0000000511007c0c */ /* 0x000fda000bf06100 */
[----:B------:R-:W-:Y:S05]  /*09e0*/  @P0 BRA `(.L_x_8) ;  /* 0x0000000400280947 */ /* 0x000fea0003800000 */
[----:B------:R-:W0:Y:S01]  /*09f0*/  LDC.64 R22, c[0x0][0x628] ;  /* 0x00018a00ff167b82 */ /* 0x000e220000000a00 */
[----:B------:R-:W-:Y:S02]  /*0a00*/  IMAD.MOV.U32 R8, RZ, RZ, R16 ;  /* 0x000000ffff087224 */ /* 0x000fe400078e0010 */
[----:B------:R-:W-:-:S05]  /*0a10*/  IMAD.MOV.U32 R9, RZ, RZ, R17 ;  /* 0x000000ffff097224 */ /* 0x000fca00078e0011 */
[----:B------:R-:W1:Y:S08]  /*0a20*/  LDC R0, c[0x0][0x630] ;  /* 0x00018c00ff007b82 */ /* 0x000e700000000800 */
[----:B------:R-:W2:Y:S01]  /*0a30*/  LDC.64 R24, c[0x0][0x620] ;  /* 0x00018800ff187b82 */ /* 0x000ea20000000a00 */
[----:B0-----:R-:W-:-:S04]  /*0a40*/  ISETP.NE.U32.AND P0, PT, R22, RZ, PT ;  /* 0x000000ff1600720c */ /* 0x001fc80003f05070 */
[----:B------:R-:W-:-:S13]  /*0a50*/  ISETP.NE.AND.EX P0, PT, R23, RZ, PT, P0 ;  /* 0x000000ff1700720c */ /* 0x000fda0003f05300 */
[----:B-12---:R-:W-:Y:S05]  /*0a60*/  @!P0 BRA `(.L_x_9) ;  /* 0x0000000000288947 */ /* 0x006fea0003800000 */
[----:B------:R-:W0:Y:S02]  /*0a70*/  LDC R15, c[0x0][0x634] ;  /* 0x00018d00ff0f7b82 */ /* 0x000e240000000800 */
[----:B0-----:R-:W-:-:S05]  /*0a80*/  IADD3 R15, P0, R16, R15, RZ ;  /* 0x0000000f100f7210 */ /* 0x001fca0007f1e0ff */
[----:B------:R-:W-:-:S04]  /*0a90*/  IMAD.X R21, RZ, RZ, R17, P0 ;  /* 0x000000ffff157224 */ /* 0x000fc800000e0611 */
[----:B------:R-:W-:-:S04]  /*0aa0*/  IMAD.WIDE.U32 R8, R21, R22, RZ ;  /* 0x0000001615087225 */ /* 0x000fc800078e00ff */
[----:B------:R-:W-:-:S04]  /*0ab0*/  IMAD.WIDE.U32 R12, P0, R15, R23, R8 ;  /* 0x000000170f0c7225 */ /* 0x000fc80007800008 */
[----:B------:R-:W-:-:S04]  /*0ac0*/  IMAD.WIDE.U32 R8, R15, R22, RZ ;  /* 0x000000160f087225 */ /* 0x000fc800078e00ff */
[----:B------:R-:W-:Y:S01]  /*0ad0*/  IMAD.X R15, RZ, RZ, RZ, P0 ;  /* 0x000000ffff0f7224 */ /* 0x000fe200000e06ff */
[----:B------:R-:W-:Y:S01]  /*0ae0*/  IADD3 RZ, P0, R9, R12, RZ ;  /* 0x0000000c09ff7210 */ /* 0x000fe20007f1e0ff */
[----:B------:R-:W-:-:S04]  /*0af0*/  IMAD.MOV.U32 R14, RZ, RZ, R13 ;  /* 0x000000ffff0e7224 */ /* 0x000fc800078e000d */
[----:B------:R-:W-:-:S08]  /*0b00*/  IMAD.WIDE.U32.X R8, R21, R23, R14, P0 ;  /* 0x0000001715087225 */ /* 0x000fd000000e040e */
.L_x_9:
[----:B------:R-:W0:Y:S01]  /*0b10*/  LDC.64 R22, c[0x0][0x640] ;  /* 0x00019000ff167b82 */ /* 0x000e220000000a00 */
[--C-:B------:R-:W-:Y:S01]  /*0b20*/  SHF.R.U64 R99, R8, R0, R9.reuse ;  /* 0x0000000008637219 */ /* 0x100fe20000001209 */
[----:B------:R-:W-:Y:S01]  /*0b30*/  IMAD R28, R7, R20, R4 ;  /* 0x00000014071c7224 */ /* 0x000fe200078e0204 */
[----:B------:R-:W-:Y:S02]  /*0b40*/  SHF.R.U32.HI R0, RZ, R0, R9 ;  /* 0x00000000ff007219 */ /* 0x000fe40000011609 */
[----:B------:R-:W-:-:S03]  /*0b50*/  IADD3 R5, P0, RZ, -R99, RZ ;  /* 0x80000063ff057210 */ /* 0x000fc60007f1e0ff */
[----:B------:R-:W1:Y:S02]  /*0b60*/  LDC R6, c[0x0][0x618] ;  /* 0x00018600ff067b82 */ /* 0x000e640000000800 */
[----:B------:R-:W-:-:S04]  /*0b70*/  IMAD.X R9, RZ, RZ, ~R0, P0 ;  /* 0x000000ffff097224 */ /* 0x000fc800000e0e00 */
[-C--:B------:R-:W-:Y:S02]  /*0b80*/  IMAD R0, R9, R24.reuse, RZ ;  /* 0x0000001809007224 */ /* 0x080fe400078e02ff */
[----:B------:R-:W2:Y:S01]  /*0b90*/  LDC R13, c[0x0][0x608] ;  /* 0x00018200ff0d7b82 */ /* 0x000ea20000000800 */
[----:B------:R-:W-:-:S04]  /*0ba0*/  IMAD.WIDE.U32 R8, R5, R24, R16 ;  /* 0x0000001805087225 */ /* 0x000fc800078e0010 */
[----:B------:R-:W-:Y:S02]  /*0bb0*/  IMAD R5, R5, R25, R0 ;  /* 0x0000001905057224 */ /* 0x000fe400078e0200 */
[----:B------:R-:W-:Y:S01]  /*0bc0*/  IMAD.MOV.U32 R25, RZ, RZ, 0x1 ;  /* 0x00000001ff197424 */ /* 0x000fe200078e00ff */
[----:B------:R-:W3:Y:S01]  /*0bd0*/  LDC R14, c[0x0][0x658] ;  /* 0x00019600ff0e7b82 */ /* 0x000ee20000000800 */
[----:B0-----:R-:W-:Y:S01]  /*0be0*/  ISETP.NE.U32.AND P0, PT, R22, RZ, PT ;  /* 0x000000ff1600720c */ /* 0x001fe20003f05070 */
[----:B------:R-:W-:Y:S02]  /*0bf0*/  IMAD.IADD R5, R9, 0x1, R5 ;  /* 0x0000000109057824 */ /* 0x000fe400078e0205 */
[----:B------:R-:W-:Y:S01]  /*0c00*/  IMAD.MOV.U32 R9, RZ, RZ, -0x1 ;  /* 0xffffffffff097424 */ /* 0x000fe200078e00ff */
[----:B------:R-:W-:-:S03]  /*0c10*/  ISETP.NE.AND.EX P0, PT, R23, RZ, PT, P0 ;  /* 0x000000ff1700720c */ /* 0x000fc60003f05300 */
[----:B------:R-:W0:Y:S01]  /*0c20*/  LDC R21, c[0x0][0x600] ;  /* 0x00018000ff157b82 */ /* 0x000e220000000800 */
[-CC-:B-1----:R-:W-:Y:S02]  /*0c30*/  SHF.R.U64 R15, R8, R6.reuse, R5.reuse ;  /* 0x00000006080f7219 */ /* 0x182fe40000001205 */
[----:B------:R-:W-:-:S05]  /*0c40*/  SHF.R.U32.HI R0, RZ, R6, R5 ;  /* 0x00000006ff007219 */ /* 0x000fca0000011605 */
[----:B------:R-:W1:Y:S01]  /*0c50*/  LDC R24, c[0x0][0x648] ;  /* 0x00019200ff187b82 */ /* 0x000e620000000800 */
[-CC-:B--2---:R-:W-:Y:S02]  /*0c60*/  SHF.R.U64 R29, R15, R13.reuse, R0.reuse ;  /* 0x0000000d0f1d7219 */ /* 0x184fe40000001200 */
[----:B------:R-:W-:-:S05]  /*0c70*/  SHF.R.U32.HI R5, RZ, R13, R0 ;  /* 0x0000000dff057219 */ /* 0x000fca0000011600 */
[----:B------:R-:W2:Y:S01]  /*0c80*/  LDC R26, c[0x0][0x638] ;  /* 0x00018e00ff1a7b82 */ /* 0x000ea20000000800 */
[-CC-:B---3--:R-:W-:Y:S02]  /*0c90*/  SHF.R.U64 R20, R29, R14.reuse, R5.reuse ;  /* 0x0000000e1d147219 */ /* 0x188fe40000001205 */
[-C--:B------:R-:W-:Y:S02]  /*0ca0*/  SHF.L.U32 R0, R9, R14.reuse, RZ ;  /* 0x0000000e09007219 */ /* 0x080fe400000006ff */
[----:B------:R-:W-:Y:S01]  /*0cb0*/  SHF.R.U32.HI R5, RZ, R14, R5 ;  /* 0x0000000eff057219 */ /* 0x000fe20000011605 */
[----:B------:R-:W-:Y:S01]  /*0cc0*/  IMAD.MOV.U32 R4, RZ, RZ, R20 ;  /* 0x000000ffff047224 */ /* 0x000fe200078e0014 */
[----:B------:R-:W-:Y:S01]  /*0cd0*/  LOP3.LUT R12, RZ, R0, RZ, 0x33, !PT ;  /* 0x00000000ff0c7212 */ /* 0x000fe200078e33ff */
[----:B------:R-:W3:Y:S01]  /*0ce0*/  LDC R27, c[0x0][0x610] ;  /* 0x00018400ff1b7b82 */ /* 0x000ee20000000800 */
[----:B------:R-:W-:Y:S05]  /*0cf0*/  @!P0 BRA `(.L_x_10) ;  /* 0x0000000000288947 */ /* 0x000fea0003800000 */
[----:B------:R-:W4:Y:S02]  /*0d00*/  LDC R9, c[0x0][0x64c] ;  /* 0x00019300ff097b82 */ /* 0x000f240000000800 */
[----:B----4-:R-:W-:-:S05]  /*0d10*/  IADD3 R9, P0, R20, R9, RZ ;  /* 0x0000000914097210 */ /* 0x010fca0007f1e0ff */
        /* <DEDUP_REMOVED lines=8> */
.L_x_10:
[----:B-1----:R-:W-:Y:S01]  /*0da0*/  SHF.R.U64 R4, R4, R24, R5 ;  /* 0x0000001804047219 */ /* 0x002fe20000001205 */
[----:B0-----:R-:W-:Y:S01]  /*0db0*/  VIADD R6, R21, 0xffffffff ;  /* 0xffffffff15067836 */ /* 0x001fe20000000000 */
[----:B------:R-:W-:Y:S02]  /*0dc0*/  SHF.L.U32 R0, R25, R14, RZ ;  /* 0x0000000e19007219 */ /* 0x000fe400000006ff */
[----:B------:R-:W-:Y:S01]  /*0dd0*/  LOP3.LUT R5, R29, R12, RZ, 0xc0, !PT ;  /* 0x0000000c1d057212 */ /* 0x000fe200078ec0ff */
[----:B------:R-:W-:Y:S01]  /*0de0*/  IMAD.MOV R7, RZ, RZ, -R4 ;  /* 0x000000ffff077224 */ /* 0x000fe200078e0a04 */
[----:B------:R-:W-:Y:S02]  /*0df0*/  SEL R3, R3, R28, !P1 ;  /* 0x0000001c03037207 */ /* 0x000fe40004800000 */
[----:B------:R-:W-:Y:S01]  /*0e00*/  LOP3.LUT R6, R15, R6, RZ, 0xc0, !PT ;  /* 0x000000060f067212 */ /* 0x000fe200078ec0ff */
[----:B------:R-:W-:Y:S02]  /*0e10*/  IMAD R4, R0, R4, R5 ;  /* 0x0000000400047224 */ /* 0x000fe400078e0205 */
[----:B--2---:R-:W-:-:S02]  /*0e20*/  IMAD R0, R7, R26, R20 ;  /* 0x0000001a07007224 */ /* 0x004fc400078e0214 */
[----:B---3--:R-:W-:Y:S02]  /*0e30*/  IMAD R3, R4, R27, R3 ;  /* 0x0000001b04037224 */ /* 0x008fe400078e0203 */
[----:B------:R-:W-:Y:S02]  /*0e40*/  IMAD.MOV.U32 R5, RZ, RZ, 0x1 ;  /* 0x00000001ff057424 */ /* 0x000fe400078e00ff */
[----:B------:R-:W-:-:S03]  /*0e50*/  IMAD R4, R0, R21, R6 ;  /* 0x0000001500047224 */ /* 0x000fc600078e0206 */
[----:B------:R-:W-:Y:S02]  /*0e60*/  PRMT R0, R5, 0x7610, R0 ;  /* 0x0000761005007816 */ /* 0x000fe40000000000 */
[----:B------:R-:W-:Y:S02]  /*0e70*/  SEL R100, R4, R3, !P1 ;  /* 0x0000000304647207 */ /* 0x000fe40004800000 */
[----:B------:R-:W-:-:S07]  /*0e80*/  SEL R101, R3, R4, !P1 ;  /* 0x0000000403657207 */ /* 0x000fce0004800000 */
.L_x_8:
[----:B------:R-:W-:-:S08]  /*0e90*/  NOP ;  /* 0x0000000000007918 */ /* 0x000fd00000000000 */
[----:B------:R-:W0:Y:S02]  /*0ea0*/  USETMAXREG.TRY_ALLOC.CTAPOOL UP0, 0xe8 ;  /* 0x000000e8000079c8 */ /* 0x000e240008000600 */
[----:B0-----:R-:W-:-:S13]  /*0eb0*/  PLOP3.LUT P0, PT, PT, PT, UP0, 0x80, 0x0 ;  /* 0x000000000000781c */ /* 0x001fda0003f0f008 */
[----:B------:R-:W-:Y:S05]  /*0ec0*/  @!P0 BRA `(.L_x_8) ;  /* 0xfffffffc00f08947 */ /* 0x000fea000383ffff */
[----:B------:R-:W-:Y:S01]  /*0ed0*/  ULDC.64 UR4, c[0x0][0x598] ;  /* 0x0001660000047ab9 */ /* 0x000fe20000000a00 */
[----:B------:R-:W-:Y:S01]  /*0ee0*/  ULDC.64 UR36, c[0x0][0x208] ;  /* 0x0000820000247ab9 */ /* 0x000fe20000000a00 */
[----:B------:R-:W-:-:S04]  /*0ef0*/  ISETP.NE.U32.AND P0, PT, RZ, UR4, PT ;  /* 0x00000004ff007c0c */ /* 0x000fc8000bf05070 */
[----:B------:R-:W-:-:S13]  /*0f00*/  ISETP.NE.AND.EX P0, PT, RZ, UR5, PT, P0 ;  /* 0x00000005ff007c0c */ /* 0x000fda000bf05300 */
[----:B------:R-:W-:Y:S05]  /*0f10*/  @!P0 BRA `(.L_x_11) ;  /* 0x00000000001c8947 */ /* 0x000fea0003800000 */
[----:B------:R-:W0:Y:S02]  /*0f20*/  LDC.64 R4, c[0x0][0x598] ;  /* 0x00016600ff047b82 */ /* 0x000e240000000a00 */
[----:B0-----:R-:W2:Y:S02]  /*0f30*/  LDG.E.64 R4, desc[UR36][R4.64] ;  /* 0x0000002404047981 */ /* 0x001ea4000c1e1b00 */
[----:B--2---:R-:W-:-:S04]  /*0f40*/  ISETP.NE.U32.AND P0, PT, R4, RZ, PT ;  /* 0x000000ff0400720c */ /* 0x004fc80003f05070 */
[----:B------:R-:W-:-:S13]  /*0f50*/  ISETP.NE.AND.EX P0, PT, R5, RZ, PT, P0 ;  /* 0x000000ff0500720c */ /* 0x000fda0003f05300 */
[----:B------:R-:W-:Y:S05]  /*0f60*/  @!P0 BRA `(.L_x_11) ;  /* 0x0000000000088947 */ /* 0x000fea0003800000 */
[----:B------:R0:W5:Y:S01]  /*0f70*/  LD.E R88, desc[UR36][R4.64] ;  /* 0x0000002404587980 */ /* 0x000162000c101900 */
[----:B------:R-:W-:Y:S05]  /*0f80*/  BRA `(.L_x_12) ;  /* 0x0000000000247947 */ /* 0x000fea0003800000 */
.L_x_11:
[----:B------:R-:W-:Y:S02]  /*0f90*/  ULDC.64 UR4, c[0x0][0x588] ;  /* 0x0001620000047ab9 */ /* 0x000fe40000000a00 */
[----:B------:R-:W-:-:S04]  /*0fa0*/  ISETP.NE.U32.AND P0, PT, RZ, UR4, PT ;  /* 0x00000004ff007c0c */ /* 0x000fc8000bf05070 */
[----:B------:R-:W-:-:S13]  /*0fb0*/  ISETP.NE.AND.EX P0, PT, RZ, UR5, PT, P0 ;  /* 0x00000005ff007c0c */ /* 0x000fda000bf05300 */
[----:B------:R-:W-:Y:S05]  /*0fc0*/  @!P0 BRA `(.L_x_13) ;  /* 0x00000000000c8947 */ /* 0x000fea0003800000 */
[----:B------:R-:W0:Y:S02]  /*0fd0*/  LDC.64 R88, c[0x0][0x588] ;  /* 0x00016200ff587b82 */ /* 0x000e240000000a00 */
[----:B0-----:R1:W5:Y:S01]  /*0fe0*/  LDG.E R88, desc[UR36][R88.64] ;  /* 0x0000002458587981 */ /* 0x001362000c1e1900 */
[----:B------:R-:W-:Y:S05]  /*0ff0*/  BRA `(.L_x_12) ;  /* 0x0000000000087947 */ /* 0x000fea0003800000 */
.L_x_13:
[----:B------:R-:W-:Y:S02]  /*1000*/  ULDC UR4, c[0x0][0x580] ;  /* 0x0001600000047ab9 */ /* 0x000fe40000000800 */
[----:B------:R-:W-:-:S07]  /*1010*/  IMAD.U32 R88, RZ, RZ, UR4 ;  /* 0x00000004ff587e24 */ /* 0x000fce000f8e00ff */
.L_x_12:
[----:B------:R-:W-:Y:S02]  /*1020*/  ULDC.64 UR4, c[0x0][0x5a0] ;  /* 0x0001680000047ab9 */ /* 0x000fe40000000a00 */
[----:B------:R-:W-:-:S04]  /*1030*/  ISETP.NE.U32.AND P0, PT, RZ, UR4, PT ;  /* 0x00000004ff007c0c */ /* 0x000fc8000bf05070 */
[----:B------:R-:W-:-:S13]  /*1040*/  ISETP.NE.AND.EX P0, PT, RZ, UR5, PT, P0 ;  /* 0x00000005ff007c0c */ /* 0x000fda000bf05300 */
[----:B------:R-:W-:Y:S05]  /*1050*/  @!P0 BRA `(.L_x_14) ;  /* 0x00000000001c8947 */ /* 0x000fea0003800000 */
[----:B0-----:R-:W0:Y:S02]  /*1060*/  LDC.64 R4, c[0x0][0x5a0] ;  /* 0x00016800ff047b82 */ /* 0x001e240000000a00 */
[----:B0-----:R-:W2:Y:S02]  /*1070*/  LDG.E.64 R4, desc[UR36][R4.64] ;  /* 0x0000002404047981 */ /* 0x001ea4000c1e1b00 */
[----:B--2---:R-:W-:-:S04]  /*1080*/  ISETP.NE.U32.AND P0, PT, R4, RZ, PT ;  /* 0x000000ff0400720c */ /* 0x004fc80003f05070 */
[----:B------:R-:W-:-:S13]  /*1090*/  ISETP.NE.AND.EX P0, PT, R5, RZ, PT, P0 ;  /* 0x000000ff0500720c */ /* 0x000fda0003f05300 */
[----:B------:R-:W-:Y:S05]  /*10a0*/  @!P0 BRA `(.L_x_14) ;  /* 0x0000000000088947 */ /* 0x000fea0003800000 */
[----:B-1----:R0:W5:Y:S01]  /*10b0*/  LD.E R89, desc[UR36][R4.64] ;  /* 0x0000002404597980 */ /* 0x002162000c101900 */
[----:B------:R-:W-:Y:S05]  /*10c0*/  BRA `(.L_x_15) ;  /* 0x0000000000247947 */ /* 0x000fea0003800000 */
.L_x_14:
[----:B------:R-:W-:Y:S02]  /*10d0*/  ULDC.64 UR4, c[0x0][0x590] ;  /* 0x0001640000047ab9 */ /* 0x000fe40000000a00 */
[----:B------:R-:W-:-:S04]  /*10e0*/  ISETP.NE.U32.AND P0, PT, RZ, UR4, PT ;  /* 0x00000004ff007c0c */ /* 0x000fc8000bf05070 */
[----:B------:R-:W-:-:S13]  /*10f0*/  ISETP.NE.AND.EX P0, PT, RZ, UR5, PT, P0 ;  /* 0x00000005ff007c0c */ /* 0x000fda000bf05300 */
[----:B------:R-:W-:Y:S05]  /*1100*/  @!P0 BRA `(.L_x_16) ;  /* 0x00000000000c8947 */ /* 0x000fea0003800000 */
[----:B0-----:R-:W1:Y:S02]  /*1110*/  LDC.64 R4, c[0x0][0x590] ;  /* 0x00016400ff047b82 */ /* 0x001e640000000a00 */
[----:B-1----:R1:W5:Y:S01]  /*1120*/  LDG.E R89, desc[UR36][R4.64] ;  /* 0x0000002404597981 */ /* 0x002362000c1e1900 */
[----:B------:R-:W-:Y:S05]  /*1130*/  BRA `(.L_x_15) ;  /* 0x0000000000087947 */ /* 0x000fea0003800000 */
.L_x_16:
[----:B------:R-:W-:Y:S02]  /*1140*/  ULDC UR4, c[0x0][0x584] ;  /* 0x0001610000047ab9 */ /* 0x000fe40000000800 */
[----:B-1----:R-:W-:-:S07]  /*1150*/  IMAD.U32 R89, RZ, RZ, UR4 ;  /* 0x00000004ff597e24 */ /* 0x002fce000f8e00ff */
.L_x_15:
[----:B------:R-:W-:-:S13]  /*1160*/  LOP3.LUT P0, RZ, R0, 0xff, RZ, 0xc0, !PT ;  /* 0x000000ff00ff7812 */ /* 0x000fda000780c0ff */
[----:B------:R-:W-:Y:S05]  /*1170*/  @!P0 EXIT ;  /* 0x000000000000894d */ /* 0x000fea0003800000 */
[----:B------:R-:W2:Y:S01]  /*1180*/  LDC R92, c[0x0][0x658] ;  /* 0x00019600ff5c7b82 */ /* 0x000ea20000000800 */
[----:B------:R-:W-:Y:S01]  /*1190*/  ULDC.64 UR6, c[0x0][0x288] ;  /* 0x0000a20000067ab9 */ /* 0x000fe20000000a00 */
[----:B------:R-:W-:Y:S01]  /*11a0*/  LOP3.LUT R10, R10, 0x1, RZ, 0xc0, !PT ;  /* 0x000000010a0a7812 */ /* 0x000fe200078ec0ff */
[----:B------:R-:W-:Y:S01]  /*11b0*/  UIADD3 UR4, UR7, 0x3f, URZ ;  /* 0x0000003f07047890 */ /* 0x000fe2000fffe03f */
[----:B------:R-:W-:Y:S01]  /*11c0*/  SHF.R.U32.HI R0, RZ, 0x2, R94 ;  /* 0x00000002ff007819 */ /* 0x000fe2000001165e */
[----:B01----:R-:W-:Y:S01]  /*11d0*/  IMAD.MOV.U32 R5, RZ, RZ, -0x1 ;  /* 0xffffffffff057424 */ /* 0x003fe200078e00ff */
[----:B------:R-:W-:Y:S01]  /*11e0*/  SHF.R.U32.HI R11, RZ, 0x1, R11 ;  /* 0x00000001ff0b7819 */ /* 0x000fe2000001160b */
[----:B------:R-:W-:Y:S01]  /*11f0*/  USHF.R.S32.HI UR5, URZ, 0x1f, UR4 ;  /* 0x0000001f3f057899 */ /* 0x000fe20008011404 */
[----:B------:R-:W0:Y:S01]  /*1200*/  LDC.64 R90, c[0x0][0x5c8] ;  /* 0x00017200ff5a7b82 */ /* 0x000e220000000a00 */
[----:B------:R-:W-:Y:S01]  /*1210*/  IMAD.SHL.U32 R3, R10, 0x40, RZ ;  /* 0x000000400a037824 */ /* 0x000fe200078e00ff */
[----:B------:R-:W-:Y:S01]  /*1220*/  LOP3.LUT R0, R0, 0x7, RZ, 0xc0, !PT ;  /* 0x0000000700007812 */ /* 0x000fe200078ec0ff */
[----:B------:R-:W-:Y:S01]  /*1230*/  ULEA.HI UR5, UR5, UR4, URZ, 0x6 ;  /* 0x0000000405057291 */ /* 0x000fe2000f8f303f */
[----:B------:R-:W-:Y:S01]  /*1240*/  LOP3.LUT R11, R11, 0x30, RZ, 0xc0, !PT ;  /* 0x000000300b0b7812 */ /* 0x000fe200078ec0ff */
[----:B------:R-:W-:Y:S01]  /*1250*/  IMAD.MOV.U32 R7, RZ, RZ, 0x1 ;  /* 0x00000001ff077424 */ /* 0x000fe200078e00ff */
[--C-:B------:R-:W-:Y:S01]  /*1260*/  LOP3.LUT R22, R3, 0x40, R0.reuse, 0xe2, !PT ;  /* 0x0000004003167812 */ /* 0x100fe200078ee200 */
[----:B------:R-:W-:Y:S01]  /*1270*/  USHF.R.S32.HI UR43, URZ, 0x6, UR5 ;  /* 0x000000063f2b7899 */ /* 0x000fe20008011405 */
[----:B------:R-:W1:Y:S01]  /*1280*/  LDC R96, c[0x0][0x600] ;  /* 0x00018000ff607b82 */ /* 0x000e620000000800 */
[-C--:B------:R-:W-:Y:S01]  /*1290*/  IADD3 R3, RZ, -R11.reuse, -R0 ;  /* 0x8000000bff037210 */ /* 0x080fe20007ffe800 */
[----:B------:R-:W-:Y:S01]  /*12a0*/  IMAD.U32 R4, RZ, RZ, UR6 ;  /* 0x00000006ff047e24 */ /* 0x000fe2000f8e00ff */
[C---:B------:R-:W-:Y:S01]  /*12b0*/  LOP3.LUT R93, R94.reuse, 0x3, RZ, 0xc0, !PT ;  /* 0x000000035e5d7812 */ /* 0x040fe200078ec0ff */
[----:B------:R-:W-:Y:S01]  /*12c0*/  UISETP.LT.AND UP0, UPT, UR43, 0x1, UPT ;  /* 0x000000012b00788c */ /* 0x000fe2000bf01270 */
[----:B------:R-:W-:Y:S01]  /*12d0*/  LOP3.LUT R95, R94, 0x80, RZ, 0xc0, !PT ;  /* 0x000000805e5f7812 */ /* 0x000fe200078ec0ff */
[----:B------:R-:W-:Y:S01]  /*12e0*/  IMAD R3, R10, -0x40, R3 ;  /* 0xffffffc00a037824 */ /* 0x000fe200078e0203 */
[----:B------:R-:W-:Y:S01]  /*12f0*/  ULDC UR4, c[0x0][0x284] ;  /* 0x0000a10000047ab9 */ /* 0x000fe20000000800 */
[-C--:B--2---:R-:W-:Y:S01]  /*1300*/  SHF.L.U32 R5, R5, R92.reuse, RZ ;  /* 0x0000005c05057219 */ /* 0x084fe200000006ff */
[----:B------:R-:W-:Y:S01]  /*1310*/  USEL UR44, UR43, 0x1, UP0 ;  /* 0x000000012b2c7887 */ /* 0x000fe20008000000 */
[----:B------:R-:W-:Y:S01]  /*1320*/  IMAD R93, R93, -0x2, R4 ;  /* 0xfffffffe5d5d7824 */ /* 0x000fe200078e0204 */
[----:B------:R-:W-:Y:S01]  /*1330*/  LOP3.LUT R22, R22, R11, RZ, 0xfc, !PT ;  /* 0x0000000b16167212 */ /* 0x000fe200078efcff */
[----:B------:R-:W-:Y:S01]  /*1340*/  IMAD.SHL.U32 R94, R94, 0x2, RZ ;  /* 0x000000025e5e7824 */ /* 0x000fe200078e00ff */
[----:B------:R-:W-:Y:S01]  /*1350*/  SHF.L.U32 R92, R7, R92, RZ ;  /* 0x0000005c075c7219 */ /* 0x000fe200000006ff */
[----:B------:R-:W-:Y:S01]  /*1360*/  VIADD R98, R3, UR4 ;  /* 0x0000000403627c36 */ /* 0x000fe20008000000 */
[----:B------:R-:W-:Y:S01]  /*1370*/  LOP3.LUT R103, R18, 0x1, RZ, 0xfc, !PT ;  /* 0x0000000112677812 */ /* 0x000fe200078efcff */
[----:B------:R-:W-:Y:S01]  /*1380*/  IMAD.MOV.U32 R23, RZ, RZ, RZ ;  /* 0x000000ffff177224 */ /* 0x000fe200078e00ff */
[C---:B0-----:R-:W-:Y:S01]  /*1390*/  SHF.L.U64.HI R91, R90.reuse, 0x3, R91 ;  /* 0x000000035a5b7819 */ /* 0x041fe2000001025b */
[----:B------:R-:W-:Y:S01]  /*13a0*/  IMAD.SHL.U32 R90, R90, 0x8, RZ ;  /* 0x000000085a5a7824 */ /* 0x000fe200078e00ff */
[----:B------:R-:W-:Y:S01]  /*13b0*/  SHF.R.U32.HI R95, RZ, 0x7, R95 ;  /* 0x00000007ff5f7819 */ /* 0x000fe2000001165f */
[----:B------:R-:W-:Y:S01]  /*13c0*/  UIADD3 UR44, UR43, -UR44, URZ ;  /* 0x8000002c2b2c7290 */ /* 0x000fe2000fffe03f */
[----:B------:R-:W-:Y:S01]  /*13d0*/  LOP3.LUT R97, RZ, R5, RZ, 0x33, !PT ;  /* 0x00000005ff617212 */ /* 0x000fe200078e33ff */
[----:B------:R-:W-:Y:S01]  /*13e0*/  UMOV UR40, URZ ;  /* 0x0000003f00287c82 */ /* 0x000fe20008000000 */
[----:B------:R-:W-:Y:S01]  /*13f0*/  UMOV UR42, URZ ;  /* 0x0000003f002a7c82 */ /* 0x000fe20008000000 */
[----:B-1----:R-:W-:-:S08]  /*1400*/  VIADD R96, R96, 0xffffffff ;  /* 0xffffffff60607836 */ /* 0x002fd00000000000 */
.L_x_162:
[----:B0-----:R-:W0:Y:S01]  /*1410*/  SHFL.IDX PT, R0, R95, RZ, 0x1f ;  /* 0x00001fff5f007589 */ /* 0x001e2200000e0000 */
[----:B-1----:R-:W1:Y:S01]  /*1420*/  S2UR UR7, SR_CgaCtaId ;  /* 0x00000000000779c3 */ /* 0x002e620000008800 */
[----:B------:R-:W-:Y:S01]  /*1430*/  UMOV UR6, 0x400 ;  /* 0x0000040000067882 */ /* 0x000fe20000000000 */
[----:B0-----:R-:W-:Y:S01]  /*1440*/  R2UR UR4, R0 ;  /* 0x00000000000472ca */ /* 0x001fe200000e0000 */
[----:B-1----:R-:W-:-:S12]  /*1450*/  ULEA UR6, UR7, UR6, 0x18 ;  /* 0x0000000607067291 */ /* 0x002fd8000f8ec03f */
[----:B------:R-:W-:-:S04]  /*1460*/  ULEA.HI UR5, UR4, UR4, URZ, 0x1 ;  /* 0x0000000404057291 */ /* 0x000fc8000f8f083f */
[----:B------:R-:W-:-:S04]  /*1470*/  ULOP3.LUT UR5, UR5, 0x7fffe, URZ, 0xc0, !UPT ;  /* 0x0007fffe05057892 */ /* 0x000fc8000f8ec03f */
[----:B------:R-:W-:-:S03]  /*1480*/  UIADD3 UR5, UR4, -UR5, URZ ;  /* 0x8000000504057290 */ /* 0x000fc6000fffe03f */
[----:B------:R-:W-:Y:S01]  /*1490*/  ULDC UR4, c[0x0][0x28c] ;  /* 0x0000a30000047ab9 */ /* 0x000fe20000000800 */
[----:B------:R-:W-:Y:S01]  /*14a0*/  ULEA UR5, UR5, UR6, 0xd ;  /* 0x0000000605057291 */ /* 0x000fe2000f8e683f */
[----:B------:R-:W-:-:S03]  /*14b0*/  ISETP.LT.AND P0, PT, RZ, UR4, PT ;  /* 0x00000004ff007c0c */ /* 0x000fc6000bf01270 */
[----:B------:R-:W-:-:S04]  /*14c0*/  UIADD3 UR5, UR5, 0x100, URZ ;  /* 0x0000010005057890 */ /* 0x000fc8000fffe03f */
[----:B------:R-:W-:-:S04]  /*14d0*/  USHF.R.U32.HI UR5, URZ, 0x4, UR5 ;  /* 0x000000043f057899 */ /* 0x000fc80008011605 */
[----:B------:R-:W-:Y:S02]  /*14e0*/  ULOP3.LUT UR45, UR5, 0x3fff, URZ, 0xc0, !UPT ;  /* 0x00003fff052d7892 */ /* 0x000fe4000f8ec03f */
[----:B--2345:R-:W-:Y:S10]  /*14f0*/  @P0 BRA `(.L_x_17) ;  /* 0x0000000000400947 */ /* 0x03cff40003800000 */
[----:B------:R-:W-:Y:S01]  /*1500*/  MOV R0, 0x0 ;  /* 0x0000000000007802 */ /* 0x000fe20000000f00 */
[----:B------:R-:W-:Y:S01]  /*1510*/  ULDC.64 UR4, c[0x4][0x68] ;  /* 0x01001a0000047ab9 */ /* 0x000fe20000000a00 */
[----:B------:R-:W-:Y:S01]  /*1520*/  ULDC.64 UR6, c[0x4][0x8] ;  /* 0x0100020000067ab9 */ /* 0x000fe20000000a00 */
[----:B------:R-:W-:Y:S01]  /*1530*/  IMAD.U32 R4, RZ, RZ, UR4 ;  /* 0x00000004ff047e24 */ /* 0x000fe2000f8e00ff */
[----:B------:R0:W1:Y:S01]  /*1540*/  LDC.64 R14, c[0x4][R0] ;  /* 0x01000000000e7b82 */ /* 0x0000620000000a00 */
[----:B------:R-:W-:Y:S01]  /*1550*/  IMAD.U32 R5, RZ, RZ, UR5 ;  /* 0x00000005ff057e24 */ /* 0x000fe2000f8e00ff */
[----:B------:R-:W-:Y:S01]  /*1560*/  ULDC.64 UR4, c[0x4][0x70] ;  /* 0x01001c0000047ab9 */ /* 0x000fe20000000a00 */
[----:B------:R-:W-:Y:S02]  /*1570*/  IMAD.U32 R10, RZ, RZ, UR6 ;  /* 0x00000006ff0a7e24 */ /* 0x000fe4000f8e00ff */
[----:B------:R-:W-:Y:S02]  /*1580*/  IMAD.U32 R6, RZ, RZ, UR4 ;  /* 0x00000004ff067e24 */ /* 0x000fe4000f8e00ff */
[----:B------:R-:W-:-:S02]  /*1590*/  IMAD.U32 R7, RZ, RZ, UR5 ;  /* 0x00000005ff077e24 */ /* 0x000fc4000f8e00ff */
[----:B------:R-:W-:Y:S02]  /*15a0*/  IMAD.U32 R11, RZ, RZ, UR7 ;  /* 0x00000007ff0b7e24 */ /* 0x000fe4000f8e00ff */
[----:B------:R-:W-:Y:S02]  /*15b0*/  IMAD.MOV.U32 R8, RZ, RZ, 0x1e1 ;  /* 0x000001e1ff087424 */ /* 0x000fe400078e00ff */
[----:B------:R-:W-:Y:S02]  /*15c0*/  IMAD.MOV.U32 R12, RZ, RZ, 0x1 ;  /* 0x00000001ff0c7424 */ /* 0x000fe400078e00ff */
[----:B0-----:R-:W-:-:S07]  /*15d0*/  IMAD.MOV.U32 R13, RZ, RZ, RZ ;  /* 0x000000ffff0d7224 */ /* 0x001fce00078e00ff */
[----:B------:R-:W-:-:S07]  /*15e0*/  LEPC R20, `(.L_x_17) ;  /* 0x000000001014794e */ /* 0x000fce0000000000 */
[----:B-1---5:R-:W-:Y:S05]  /*15f0*/  CALL.ABS.NOINC R14 ;  /* 0x000000000e007343 */ /* 0x022fea0003c00000 */
.L_x_17:
[----:B------:R-:W-:-:S13]  /*1600*/  ISETP.NE.AND P0, PT, R103, 0x3, PT ;  /* 0x000000036700780c */ /* 0x000fda0003f05270 */
[----:B------:R-:W-:Y:S05]  /*1610*/  @!P0 BRA `(.L_x_18) ;  /* 0x0000000000048947 */ /* 0x000fea0003800000 */
[----:B------:R-:W-:Y:S01]  /*1620*/  BPT.TRAP 0x1 ;  /* 0x000000040000795c */ /* 0x000fe20000300000 */
.L_x_18:
[----:B------:R-:W0:Y:S01]  /*1630*/  S2UR UR5, SR_CgaCtaId ;  /* 0x00000000000579c3 */ /* 0x000e220000008800 */
[----:B------:R-:W-:Y:S01]  /*1640*/  UMOV UR4, 0x400 ;  /* 0x0000040000047882 */ /* 0x000fe20000000000 */
[----:B------:R-:W-:Y:S02]  /*1650*/  IMAD.U32 R0, RZ, RZ, UR40 ;  /* 0x00000028ff007e24 */ /* 0x000fe4000f8e00ff */
[----:B------:R-:W-:-:S03]  /*1660*/  IMAD.U32 R3, RZ, RZ, UR42 ;  /* 0x0000002aff037e24 */ /* 0x000fc6000f8e00ff */
[----:B------:R-:W-:Y:S01]  /*1670*/  SHF.L.U32 R0, R0, 0x1f, RZ ;  /* 0x0000001f00007819 */ /* 0x000fe200000006ff */
[----:B0-----:R-:W-:-:S06]  /*1680*/  ULEA UR4, UR5, UR4, 0x18 ;  /* 0x0000000405047291 */ /* 0x001fcc000f8ec03f */
[----:B------:R-:W-:-:S04]  /*1690*/  IMAD.U32 R6, RZ, RZ, UR4 ;  /* 0x00000004ff067e24 */ /* 0x000fc8000f8e00ff */
[----:B------:R-:W-:-:S04]  /*16a0*/  IMAD R3, R3, 0x8, R6 ;  /* 0x0000000803037824 */ /* 0x000fc800078e0206 */
[----:B------:R0:W1:Y:S01]  /*16b0*/  SYNCS.PHASECHK.TRANS64.TRYWAIT P1, [R3+URZ], R0 ;  /* 0x00000000030075a7 */ /* 0x000062000802017f */
[----:B------:R-:W-:Y:S05]  /*16c0*/  @!P0 BRA `(.L_x_19) ;  /* 0x0000000000048947 */ /* 0x000fea0003800000 */
[----:B------:R-:W-:Y:S01]  /*16d0*/  BPT.TRAP 0x1 ;  /* 0x000000040000795c */ /* 0x000fe20000300000 */
.L_x_19:
[----:B------:R-:W-:-:S05]  /*16e0*/  IMAD.U32 R4, RZ, RZ, UR44 ;  /* 0x0000002cff047e24 */ /* 0x000fca000f8e00ff */
[----:B------:R-:W-:Y:S01]  /*16f0*/  ISETP.GE.AND P2, PT, R4, 0x1, PT ;  /* 0x000000010400780c */ /* 0x000fe20003f46270 */
[----:B-1----:R-:W-:-:S12]  /*1700*/  @P1 BRA `(.L_x_20) ;  /* 0x0000000000081947 */ /* 0x002fd80003800000 */
[----:B------:R-:W1:Y:S02]  /*1710*/  SYNCS.PHASECHK.TRANS64.TRYWAIT P1, [R3+URZ], R0 ;  /* 0x00000000030075a7 */ /* 0x000e64000802017f */
[----:B-1----:R-:W-:Y:S05]  /*1720*/  @!P1 BRA `(.L_x_21) ;  /* 0x0000006400949947 */ /* 0x002fea0003800000 */
.L_x_20:
[----:B------:R-:W-:Y:S05]  /*1730*/  WARPSYNC.ALL ;  /* 0x0000000000007948 */ /* 0x000fea0003800000 */
[----:B------:R-:W-:Y:S01]  /*1740*/  R2UR UR4, R6 ;  /* 0x00000000060472ca */ /* 0x000fe200000e0000 */
[----:B------:R-:W-:Y:S01]  /*1750*/  ULEA UR5, UR42, UR45, 0xa ;  /* 0x0000002d2a057291 */ /* 0x000fe2000f8e503f */
[----:B------:R-:W-:Y:S01]  /*1760*/  WARPGROUP.ARRIVE ;  /* 0x00000000000079c5 */ /* 0x000fe20000000000 */
[----:B------:R-:W-:Y:S01]  /*1770*/  UMOV UR9, 0x40000040 ;  /* 0x4000004000097882 */ /* 0x000fe20000000000 */
[----:B------:R-:W-:-:S04]  /*1780*/  UMOV UR11, 0x40000040 ;  /* 0x40000040000b7882 */ /* 0x000fc80000000000 */
[----:B------:R-:W-:-:S05]  /*1790*/  UMOV UR8, UR5 ;  /* 0x0000000500087c82 */ /* 0x000fca0008000000 */
[----:B------:R-:W-:-:S04]  /*17a0*/  UIADD3 UR4, UR4, 0x10100, URZ ;  /* 0x0001010004047890 */ /* 0x000fc8000fffe03f */
[----:B------:R-:W-:-:S04]  /*17b0*/  USHF.R.U32.HI UR4, URZ, 0x4, UR4 ;  /* 0x000000043f047899 */ /* 0x000fc80008011604 */
[----:B------:R-:W-:-:S04]  /*17c0*/  ULOP3.LUT UR4, UR4, 0x3fff, URZ, 0xc0, !UPT ;  /* 0x00003fff04047892 */ /* 0x000fc8000f8ec03f */
[----:B------:R-:W-:-:S04]  /*17d0*/  ULOP3.LUT UR4, UR4, 0x2000000, URZ, 0xfc, !UPT ;  /* 0x0200000004047892 */ /* 0x000fc8000f8efc3f */
[----:B------:R-:W-:-:S07]  /*17e0*/  ULEA UR6, UR42, UR4, 0xa ;  /* 0x000000042a067291 */ /* 0x000fce000f8e503f */
[----:B------:R-:W-:Y:S02]  /*17f0*/  UMOV UR10, UR6 ;  /* 0x00000006000a7c82 */ /* 0x000fe40008000000 */
[----:B------:R-:W-:Y:S01]  /*1800*/  HGMMA.64x128x16.F32 R24, gdesc[UR8].tnspA.tnspB, RZ, !UPT, gsb0 ;  /* 0x61e00000081879f0 */ /* 0x000fe2000c0008ff */
[----:B------:R-:W-:Y:S02]  /*1810*/  UIADD3 UR8, UR5, 0x80, URZ ;  /* 0x0000008005087890 */ /* 0x000fe4000fffe03f */
[----:B------:R-:W-:Y:S01]  /*1820*/  UIADD3 UR10, UR6, 0x80, URZ ;  /* 0x00000080060a7890 */ /* 0x000fe2000fffe03f */
[----:B------:R-:W-:Y:S01]  /*1830*/  UMOV UR9, 0x40000040 ;  /* 0x4000004000097882 */ /* 0x000fe20000000000 */
[----:B------:R-:W-:Y:S01]  /*1840*/  UMOV UR11, 0x40000040 ;  /* 0x40000040000b7882 */ /* 0x000fe20000000000 */
[----:B------:R-:W-:Y:S02]  /*1850*/  WARPGROUP.DEPBAR.LE gsb0, 0x0 ;  /* 0x00008000000079c5 */ /* 0x000fe40000010000 */
[----:B------:R-:W-:-:S06]  /*1860*/  WARPGROUP.ARRIVE ;  /* 0x00000000000079c5 */ /* 0x000fcc0000000000 */
[----:B------:R-:W-:Y:S01]  /*1870*/  HGMMA.64x128x16.F32 R24, gdesc[UR8].tnspA.tnspB, R24, gsb0 ;  /* 0x61e00000081879f0 */ /* 0x000fe20008000818 */
        /* <DEDUP_REMOVED lines=13> */
[----:B------:R-:W-:Y:S03]  /*1950*/  HGMMA.64x128x16.F32 R24, gdesc[UR8].tnspA.tnspB, R24, gsb0 ;  /* 0x61e00000081879f0 */ /* 0x000fe60008000818 */
[----:B------:R-:W-:Y:S02]  /*1960*/  WARPGROUP.DEPBAR.LE gsb0, 0x0 ;  /* 0x00008000000079c5 */ /* 0x000fe40000010000 */
[----:B------:R-:W-:Y:S05]  /*1970*/  @!P2 BRA `(.L_x_22) ;  /* 0x000000040028a947 */ /* 0x000fea0003800000 */
[----:B------:R-:W-:Y:S01]  /*1980*/  UIADD3 UR5, UR42, 0x1, URZ ;  /* 0x000000012a057890 */ /* 0x000fe2000fffe03f */
[----:B01----:R-:W-:Y:S02]  /*1990*/  IMAD.U32 R0, RZ, RZ, UR44 ;  /* 0x0000002cff007e24 */ /* 0x003fe4000f8e00ff */
[----:B------:R-:W-:Y:S01]  /*19a0*/  IMAD.U32 R3, RZ, RZ, UR42 ;  /* 0x0000002aff037e24 */ /* 0x000fe2000f8e00ff */
[----:B------:R-:W-:-:S04]  /*19b0*/  UISETP.NE.AND UP0, UPT, UR5, 0x4, UPT ;  /* 0x000000040500788c */ /* 0x000fc8000bf05270 */
[----:B------:R-:W-:Y:S02]  /*19c0*/  USEL UR6, URZ, 0x1, UP0 ;  /* 0x000000013f067887 */ /* 0x000fe40008000000 */
[----:B------:R-:W-:Y:S02]  /*19d0*/  USEL UR5, UR5, URZ, UP0 ;  /* 0x0000003f05057287 */ /* 0x000fe40008000000 */
[----:B------:R-:W-:-:S06]  /*19e0*/  ULOP3.LUT UR6, UR40, UR6, URZ, 0x3c, !UPT ;  /* 0x0000000628067292 */ /* 0x000fcc000f8e3c3f */
[----:B------:R-:W-:-:S07]  /*19f0*/  IMAD.U32 R7, RZ, RZ, UR6 ;  /* 0x00000006ff077e24 */ /* 0x000fce000f8e00ff */
.L_x_29:
[----:B------:R-:W-:Y:S05]  /*1a00*/  @!P0 BRA `(.L_x_23) ;  /* 0x0000000000048947 */ /* 0x000fea0003800000 */
[----:B------:R-:W-:Y:S01]  /*1a10*/  BPT.TRAP 0x1 ;  /* 0x000000040000795c */ /* 0x000fe20000300000 */
.L_x_23:
[----:B------:R-:W0:Y:S01]  /*1a20*/  S2UR UR7, SR_CgaCtaId ;  /* 0x00000000000779c3 */ /* 0x000e220000008800 */
[----:B------:R-:W-:Y:S01]  /*1a30*/  UMOV UR6, 0x400 ;  /* 0x0000040000067882 */ /* 0x000fe20000000000 */
[----:B------:R-:W-:Y:S01]  /*1a40*/  IMAD.U32 R5, RZ, RZ, UR5 ;  /* 0x00000005ff057e24 */ /* 0x000fe2000f8e00ff */
[----:B------:R-:W-:Y:S01]  /*1a50*/  SHF.L.U32 R4, R7, 0x1f, RZ ;  /* 0x0000001f07047819 */ /* 0x000fe200000006ff */
[----:B0-----:R-:W-:-:S06]  /*1a60*/  ULEA UR6, UR7, UR6, 0x18 ;  /* 0x0000000607067291 */ /* 0x001fcc000f8ec03f */
[----:B------:R-:W-:-:S04]  /*1a70*/  IMAD.U32 R6, RZ, RZ, UR6 ;  /* 0x00000006ff067e24 */ /* 0x000fc8000f8e00ff */
[----:B------:R-:W-:-:S04]  /*1a80*/  IMAD R5, R5, 0x8, R6 ;  /* 0x0000000805057824 */ /* 0x000fc800078e0206 */
[----:B------:R0:W1:Y:S01]  /*1a90*/  SYNCS.PHASECHK.TRANS64.TRYWAIT P1, [R5+URZ], R4 ;  /* 0x00000004050075a7 */ /* 0x000062000802017f */
[----:B------:R-:W-:Y:S05]  /*1aa0*/  @!P0 BRA `(.L_x_24) ;  /* 0x0000000000048947 */ /* 0x000fea0003800000 */
[----:B------:R-:W-:Y:S01]  /*1ab0*/  BPT.TRAP 0x1 ;  /* 0x000000040000795c */ /* 0x000fe20000300000 */
.L_x_24:
[----:B-1----:R-:W-:Y:S05]  /*1ac0*/  @P1 BRA `(.L_x_25) ;  /* 0x0000000000081947 */ /* 0x002fea0003800000 */
[----:B------:R-:W1:Y:S02]  /*1ad0*/  SYNCS.PHASECHK.TRANS64.TRYWAIT P1, [R5+URZ], R4 ;  /* 0x00000004050075a7 */ /* 0x000e64000802017f */
[----:B-1----:R-:W-:Y:S05]  /*1ae0*/  @!P1 BRA `(.L_x_26) ;  /* 0x0000006000b89947 */ /* 0x002fea0003800000 */
.L_x_25:
[----:B------:R-:W-:Y:S01]  /*1af0*/  ULEA UR6, UR5, UR45, 0xa ;  /* 0x0000002d05067291 */ /* 0x000fe2000f8e503f */
[----:B------:R-:W-:Y:S01]  /*1b00*/  WARPGROUP.ARRIVE ;  /* 0x00000000000079c5 */ /* 0x000fe20000000000 */
[----:B------:R-:W-:Y:S01]  /*1b10*/  ULEA UR7, UR5, UR4, 0xa ;  /* 0x0000000405077291 */ /* 0x000fe2000f8e503f */
[----:B------:R-:W-:Y:S01]  /*1b20*/  UMOV UR9, 0x40000040 ;  /* 0x4000004000097882 */ /* 0x000fe20000000000 */
[----:B------:R-:W-:-:S03]  /*1b30*/  UMOV UR11, 0x40000040 ;  /* 0x40000040000b7882 */ /* 0x000fc60000000000 */
[----:B------:R-:W-:Y:S02]  /*1b40*/  UMOV UR8, UR6 ;  /* 0x0000000600087c82 */ /* 0x000fe40008000000 */
[----:B------:R-:W-:Y:S02]  /*1b50*/  UMOV UR10, UR7 ;  /* 0x00000007000a7c82 */ /* 0x000fe40008000000 */
[----:B------:R-:W-:Y:S01]  /*1b60*/  HGMMA.64x128x16.F32 R24, gdesc[UR8].tnspA.tnspB, R24, gsb0 ;  /* 0x61e00000081879f0 */ /* 0x000fe20008000818 */
[----:B------:R-:W-:Y:S02]  /*1b70*/  UIADD3 UR8, UR6, 0x80, URZ ;  /* 0x0000008006087890 */ /* 0x000fe4000fffe03f */
[----:B------:R-:W-:Y:S01]  /*1b80*/  UIADD3 UR10, UR7, 0x80, URZ ;  /* 0x00000080070a7890 */ /* 0x000fe2000fffe03f */
[----:B------:R-:W-:Y:S01]  /*1b90*/  UMOV UR9, 0x40000040 ;  /* 0x4000004000097882 */ /* 0x000fe20000000000 */
[----:B------:R-:W-:Y:S01]  /*1ba0*/  UMOV UR11, 0x40000040 ;  /* 0x40000040000b7882 */ /* 0x000fe20000000000 */
[----:B------:R-:W-:-:S02]  /*1bb0*/  WARPGROUP.DEPBAR.LE gsb0, 0x0 ;  /* 0x00008000000079c5 */ /* 0x000fc40000010000 */
        /* <DEDUP_REMOVED lines=18> */
[----:B------:R-:W-:Y:S01]  /*1ce0*/  BPT.TRAP 0x1 ;  /* 0x000000040000795c */ /* 0x000fe20000300000 */
.L_x_27:
[----:B------:R-:W-:-:S13]  /*1cf0*/  ISETP.NE.AND P1, PT, R102, RZ, PT ;  /* 0x000000ff6600720c */ /* 0x000fda0003f25270 */
[----:B01----:R-:W-:-:S04]  /*1d00*/  @P1 IMAD R4, R3, 0x8, R6 ;  /* 0x0000000803041824 */ /* 0x003fc800078e0206 */
[----:B------:R-:W-:-:S05]  /*1d10*/  @P1 VIADD R4, R4, 0x20 ;  /* 0x0000002004041836 */ /* 0x000fca0000000000 */
[----:B------:R-:W-:-:S04]  /*1d20*/  @P1 PRMT R4, R19, 0x654, R4 ;  /* 0x0000065413041816 */ /* 0x000fc80000000004 */
[----:B------:R0:W-:Y:S01]  /*1d30*/  @P1 SYNCS.ARRIVE.TRANS64.RED.A1T0 RZ, [R4+URZ], RZ ;  /* 0x000000ff04ff19a7 */ /* 0x0001e2000810043f */
[----:B------:R-:W-:-:S13]  /*1d40*/  ISETP.GT.U32.AND P1, PT, R18, 0x1, PT ;  /* 0x000000011200780c */ /* 0x000fda0003f24070 */
[----:B0-----:R-:W-:Y:S05]  /*1d50*/  @P1 BRA `(.L_x_28) ;  /* 0x0000000000041947 */ /* 0x001fea0003800000 */
[----:B------:R-:W-:Y:S01]  /*1d60*/  BPT.TRAP 0x1 ;  /* 0x000000040000795c */ /* 0x000fe20000300000 */
.L_x_28:
[----:B------:R-:W-:Y:S01]  /*1d70*/  UIADD3 UR5, UR5, 0x1, URZ ;  /* 0x0000000105057890 */ /* 0x000fe2000fffe03f */
[C---:B------:R-:W-:Y:S01]  /*1d80*/  ISETP.GT.AND P2, PT, R0.reuse, 0x1, PT ;  /* 0x000000010000780c */ /* 0x040fe20003f44270 */
[----:B------:R-:W-:Y:S02]  /*1d90*/  VIADD R3, R3, 0x1 ;  /* 0x0000000103037836 */ /* 0x000fe40000000000 */
[----:B------:R-:W-:Y:S01]  /*1da0*/  UISETP.NE.AND UP0, UPT, UR5, 0x4, UPT ;  /* 0x000000040500788c */ /* 0x000fe2000bf05270 */
[----:B------:R-:W-:Y:S02]  /*1db0*/  VIADD R0, R0, 0xffffffff ;  /* 0xffffffff00007836 */ /* 0x000fe40000000000 */
[C---:B------:R-:W-:Y:S01]  /*1dc0*/  ISETP.NE.AND P1, PT, R3.reuse, 0x4, PT ;  /* 0x000000040300780c */ /* 0x040fe20003f25270 */
[----:B------:R-:W-:Y:S02]  /*1dd0*/  USEL UR6, URZ, 0x1, UP0 ;  /* 0x000000013f067887 */ /* 0x000fe40008000000 */
[----:B------:R-:W-:Y:S01]  /*1de0*/  USEL UR5, UR5, URZ, UP0 ;  /* 0x0000003f05057287 */ /* 0x000fe20008000000 */
[----:B------:R-:W-:-:S03]  /*1df0*/  SEL R3, R3, RZ, P1 ;  /* 0x000000ff03037207 */ /* 0x000fc60000800000 */
[----:B------:R-:W-:Y:S01]  /*1e00*/  LOP3.LUT R7, R7, UR6, RZ, 0x3c, !PT ;  /* 0x0000000607077c12 */ /* 0x000fe2000f8e3cff */
[----:B------:R-:W-:Y:S07]  /*1e10*/  @P2 BRA `(.L_x_29) ;  /* 0xfffffff800f82947 */ /* 0x000fee000383ffff */
.L_x_22:
[----:B01----:R-:W0:Y:S02]  /*1e20*/  LDC R0, c[0x0][0x28c] ;  /* 0x0000a300ff007b82 */ /* 0x003e240000000800 */
[----:B0-----:R-:W-:-:S13]  /*1e30*/  ISETP.GE.AND P1, PT, R0, 0x1, PT ;  /* 0x000000010000780c */ /* 0x001fda0003f26270 */
[----:B------:R-:W-:Y:S05]  /*1e40*/  @!P1 BRA `(.L_x_30) ;  /* 0x0000000000389947 */ /* 0x000fea0003800000 */
[----:B------:R-:W-:Y:S05]  /*1e50*/  @!P0 BRA `(.L_x_31) ;  /* 0x0000000000048947 */ /* 0x000fea0003800000 */
[----:B------:R-:W-:Y:S01]  /*1e60*/  BPT.TRAP 0x1 ;  /* 0x000000040000795c */ /* 0x000fe20000300000 */
.L_x_31:
[----:B------:R-:W-:-:S13]  /*1e70*/  ISETP.NE.AND P0, PT, R102, RZ, PT ;  /* 0x000000ff6600720c */ /* 0x000fda0003f05270 */
[----:B------:R-:W-:-:S05]  /*1e80*/  VOTEU.ANY UP0, P0 ;  /* 0x00000000003f7886 */ /* 0x000fca0000000100 */
[----:B------:R-:W-:-:S06]  /*1e90*/  @UP0 UIADD3 UR4, UR44, UR42, URZ ;  /* 0x0000002a2c040290 */ /* 0x000fcc000fffe03f */
[----:B------:R-:W-:-:S04]  /*1ea0*/  IMAD.U32 R0, RZ, RZ, UR4 ;  /* 0x00000004ff007e24 */ /* 0x000fc8000f8e00ff */
[----:B------:R-:W-:-:S05]  /*1eb0*/  @P0 IMAD.SHL.U32 R0, R0, 0x8, RZ ;  /* 0x0000000800000824 */ /* 0x000fca00078e00ff */
[----:B------:R-:W-:-:S04]  /*1ec0*/  @P0 LOP3.LUT R0, R0, 0x18, RZ, 0xc0, !PT ;  /* 0x0000001800000812 */ /* 0x000fc800078ec0ff */
[----:B------:R-:W-:-:S04]  /*1ed0*/  @P0 IADD3 R0, R6, 0x20, R0 ;  /* 0x0000002006000810 */ /* 0x000fc80007ffe000 */
[----:B------:R-:W-:-:S04]  /*1ee0*/  @P0 PRMT R0, R19, 0x654, R0 ;  /* 0x0000065413000816 */ /* 0x000fc80000000000 */
[----:B------:R0:W-:Y:S01]  /*1ef0*/  @P0 SYNCS.ARRIVE.TRANS64.RED.A1T0 RZ, [R0+URZ], RZ ;  /* 0x000000ff00ff09a7 */ /* 0x0001e2000810043f */
[----:B------:R-:W-:-:S13]  /*1f00*/  ISETP.GT.U32.AND P0, PT, R18, 0x1, PT ;  /* 0x000000011200780c */ /* 0x000fda0003f04070 */
[----:B0-----:R-:W-:Y:S05]  /*1f10*/  @P0 BRA `(.L_x_30) ;  /* 0x0000000000040947 */ /* 0x001fea0003800000 */
[----:B------:R-:W-:Y:S01]  /*1f20*/  BPT.TRAP 0x1 ;  /* 0x000000040000795c */ /* 0x000fe20000300000 */
.L_x_30:
[----:B------:R-:W-:Y:S01]  /*1f30*/  IMAD.SHL.U32 R3, R100, 0x80, RZ ;  /* 0x0000008064037824 */ /* 0x000fe200078e00ff */
[----:B------:R-:W-:Y:S01]  /*1f40*/  ULDC UR6, c[0x0][0x288] ;  /* 0x0000a20000067ab9 */ /* 0x000fe20000000800 */
[----:B------:R-:W-:Y:S01]  /*1f50*/  SHF.R.S32.HI R15, RZ, 0x1f, R99 ;  /* 0x0000001fff0f7819 */ /* 0x000fe20000011463 */
[----:B------:R-:W-:Y:S01]  /*1f60*/  IMAD.SHL.U32 R7, R101, 0x80, RZ ;  /* 0x0000008065077824 */ /* 0x000fe200078e00ff */
[----:B------:R-:W-:Y:S01]  /*1f70*/  ULDC.64 UR4, c[0x0][0x5d0] ;  /* 0x0001740000047ab9 */ /* 0x000fe20000000a00 */
[----:B------:R-:W-:Y:S01]  /*1f80*/  LOP3.LUT R8, R3, 0x6, R94, 0xf8, !PT ;  /* 0x0000000603087812 */ /* 0x000fe200078ef85e */
[----:B------:R-:W-:Y:S01]  /*1f90*/  IMAD.WIDE R100, R101, 0x80, R22 ;  /* 0x0000008065647825 */ /* 0x000fe200078e0216 */
[----:B------:R-:W-:Y:S01]  /*1fa0*/  ISETP.GE.AND P0, PT, R3, UR6, PT ;  /* 0x0000000603007c0c */ /* 0x000fe2000bf06270 */
[----:B------:R-:W-:Y:S01]  /*1fb0*/  ULDC UR6, c[0x0][0x284] ;  /* 0x0000a10000067ab9 */ /* 0x000fe20000000800 */
[----:B------:R-:W-:Y:S01]  /*1fc0*/  SHF.R.S32.HI R9, RZ, 0x1f, R8 ;  /* 0x0000001fff097819 */ /* 0x000fe20000011408 */
[----:B------:R-:W-:Y:S01]  /*1fd0*/  IMAD R0, R15, UR4, RZ ;  /* 0x000000040f007c24 */ /* 0x000fe2000f8e02ff */
[----:B------:R-:W-:-:S03]  /*1fe0*/  ISETP.GE.OR P0, PT, R7, UR6, P0 ;  /* 0x0000000607007c0c */ /* 0x000fc60008706670 */
[C---:B------:R-:W-:Y:S02]  /*1ff0*/  IMAD R11, R99.reuse, UR5, R0 ;  /* 0x00000005630b7c24 */ /* 0x040fe4000f8e0200 */
[----:B------:R-:W-:Y:S01]  /*2000*/  IMAD.WIDE.U32 R4, R99, UR4, R8 ;  /* 0x0000000463047c25 */ /* 0x000fe2000f8e0008 */
[----:B------:R-:W-:-:S03]  /*2010*/  ULDC.64 UR4, c[0x0][0x5c8] ;  /* 0x0001720000047ab9 */ /* 0x000fc60000000a00 */
[----:B------:R-:W-:Y:S02]  /*2020*/  IMAD R13, R101, UR4, RZ ;  /* 0x00000004650d7c24 */ /* 0x000fe4000f8e02ff */
[----:B------:R-:W-:Y:S02]  /*2030*/  IMAD.IADD R5, R5, 0x1, R11 ;  /* 0x0000000105057824 */ /* 0x000fe400078e020b */
[C---:B------:R-:W-:Y:S02]  /*2040*/  IMAD R13, R100.reuse, UR5, R13 ;  /* 0x00000005640d7c24 */ /* 0x040fe4000f8e020d */
[----:B------:R-:W-:-:S04]  /*2050*/  IMAD.WIDE.U32 R104, R100, UR4, R4 ;  /* 0x0000000464687c25 */ /* 0x000fc8000f8e0004 */
[----:B------:R-:W-:Y:S01]  /*2060*/  IMAD.MOV.U32 R0, RZ, RZ, -0x1 ;  /* 0xffffffffff007424 */ /* 0x000fe200078e00ff */
[----:B------:R-:W-:Y:S06]  /*2070*/  @P0 BRA `(.L_x_32) ;  /* 0x0000004000040947 */ /* 0x000fec0003800000 */
[----:B-----5:R-:W-:Y:S01]  /*2080*/  FSETP.NEU.AND P1, PT, R89, RZ, PT ;  /* 0x000000ff5900720b */ /* 0x020fe20003f2d000 */
[----:B------:R-:W-:Y:S01]  /*2090*/  IMAD.IADD R4, R93, 0x1, -R3 ;  /* 0x000000015d047824 */ /* 0x000fe200078e0a03 */
[----:B------:R-:W-:Y:S01]  /*20a0*/  BSSY B0, `(.L_x_32) ;  /* 0x00003fe000007945 */ /* 0x000fe20003800000 */
[----:B------:R-:W-:Y:S02]  /*20b0*/  IMAD.IADD R3, R98, 0x1, -R7 ;  /* 0x0000000162037824 */ /* 0x000fe400078e0a07 */
[----:B------:R-:W-:Y:S01]  /*20c0*/  IMAD.IADD R115, R105, 0x1, R13 ;  /* 0x0000000169737824 */ /* 0x000fe200078e020d */
[----:B------:R-:W-:-:S04]  /*20d0*/  ISETP.GT.AND P0, PT, R4, RZ, PT ;  /* 0x000000ff0400720c */ /* 0x000fc80003f04270 */
[----:B------:R-:W-:-:S03]  /*20e0*/  ISETP.GT.AND P3, PT, R3, RZ, P0 ;  /* 0x000000ff0300720c */ /* 0x000fc60000764270 */
[----:B------:R-:W-:Y:S10]  /*20f0*/  @!P1 BRA `(.L_x_33) ;  /* 0x0000002c00289947 */ /* 0x000ff40003800000 */
[----:B------:R-:W0:Y:S01]  /*2100*/  LDC.64 R108, c[0x0][0x5b8] ;  /* 0x00016e00ff6c7b82 */ /* 0x000e220000000a00 */
[----:B------:R-:W-:-:S07]  /*2110*/  ULDC.64 UR4, c[0x0][0x5c0] ;  /* 0x0001700000047ab9 */ /* 0x000fce0000000a00 */
[----:B------:R-:W1:Y:S08]  /*2120*/  LDC.64 R110, c[0x0][0x5b0] ;  /* 0x00016c00ff6e7b82 */ /* 0x000e700000000a00 */
[----:B------:R-:W2:Y:S01]  /*2130*/  LDC.64 R112, c[0x0][0x5a8] ;  /* 0x00016a00ff707b82 */ /* 0x000ea20000000a00 */
[-C--:B0-----:R-:W-:Y:S02]  /*2140*/  IMAD R6, R15, R108.reuse, RZ ;  /* 0x0000006c0f067224 */ /* 0x081fe400078e02ff */
[----:B------:R-:W-:-:S04]  /*2150*/  IMAD.WIDE.U32 R106, R99, R108, R8 ;  /* 0x0000006c636a7225 */ /* 0x000fc800078e0008 */
[----:B------:R-:W-:Y:S02]  /*2160*/  IMAD R105, R99, R109, R6 ;  /* 0x0000006d63697224 */ /* 0x000fe400078e0206 */
[-C--:B-1----:R-:W-:Y:S02]  /*2170*/  IMAD R5, R101, R110.reuse, RZ ;  /* 0x0000006e65057224 */ /* 0x082fe400078e02ff */
[----:B------:R-:W-:Y:S02]  /*2180*/  IMAD.IADD R13, R107, 0x1, R105 ;  /* 0x000000016b0d7824 */ /* 0x000fe400078e0269 */
[----:B------:R-:W-:Y:S02]  /*2190*/  IMAD.MOV.U32 R12, RZ, RZ, R106 ;  /* 0x000000ffff0c7224 */ /* 0x000fe400078e006a */
[C---:B------:R-:W-:Y:S02]  /*21a0*/  IMAD R109, R100.reuse, R111, R5 ;  /* 0x0000006f646d7224 */ /* 0x040fe400078e0205 */
[----:B------:R-:W-:-:S04]  /*21b0*/  IMAD.WIDE.U32 R6, R100, R110, R12 ;  /* 0x0000006e64067225 */ /* 0x000fc800078e000c */
[----:B------:R-:W-:Y:S01]  /*21c0*/  IMAD.IADD R5, R7, 0x1, R109 ;  /* 0x0000000107057824 */ /* 0x000fe200078e026d */
[----:B--2---:R-:W-:-:S04]  /*21d0*/  LEA R14, P1, R6, R112, 0x1 ;  /* 0x00000070060e7211 */ /* 0x004fc800078208ff */
[----:B------:R-:W-:-:S05]  /*21e0*/  LEA.HI.X R15, R6, R113, R5, 0x1, P1 ;  /* 0x00000071060f7211 */ /* 0x000fca00008f0c05 */
[----:B------:R0:W2:Y:S01]  /*21f0*/  @P3 LDG.E.LTC128B.U16 R5, desc[UR36][R14.64] ;  /* 0x000000240e053981 */ /* 0x0000a2000c1e1520 */
[----:B------:R-:W-:Y:S01]  /*2200*/  IMAD.WIDE.U32 R6, R100, R110, R8 ;  /* 0x0000006e64067225 */ /* 0x000fe200078e0008 */
[----:B------:R-:W-:Y:S03]  /*2210*/  BSSY B1, `(.L_x_34) ;  /* 0x0000013000017945 */ /* 0x000fe60003800000 */
[----:B------:R-:W-:Y:S02]  /*2220*/  IMAD.IADD R7, R109, 0x1, R7 ;  /* 0x000000016d077824 */ /* 0x000fe400078e0207 */
[----:B------:R-:W-:Y:S01]  /*2230*/  IMAD.WIDE.U32 R20, R99, R108, R6 ;  /* 0x0000006c63147225 */ /* 0x000fe200078e0006 */
[----:B0-----:R-:W-:-:S03]  /*2240*/  SHF.L.U64.HI R15, R110, 0x3, R111 ;  /* 0x000000036e0f7819 */ /* 0x001fc6000001026f */
[----:B------:R-:W-:Y:S01]  /*2250*/  IMAD.IADD R7, R105, 0x1, R21 ;  /* 0x0000000169077824 */ /* 0x000fe200078e0215 */
[----:B------:R-:W-:Y:S01]  /*2260*/  LEA R6, P4, R20, R112, 0x1 ;  /* 0x0000007014067211 */ /* 0x000fe200078808ff */
[----:B------:R-:W-:-:S03]  /*2270*/  IMAD.SHL.U32 R14, R110, 0x8, RZ ;  /* 0x000000086e0e7824 */ /* 0x000fc600078e00ff */
[----:B------:R-:W-:Y:S01]  /*2280*/  LEA.HI.X R7, R20, R113, R7, 0x1, P4 ;  /* 0x0000007114077211 */ /* 0x000fe200020f0c07 */
[----:B--2---:R-:W-:-:S05]  /*2290*/  HADD2.F32 R10, -RZ, R5.H0_H0 ;  /* 0x20000005ff0a7230 */ /* 0x004fca0000004100 */
[----:B------:R-:W-:Y:S01]  /*22a0*/  FMUL R11, R10, R89 ;  /* 0x000000590a0b7220 */ /* 0x000fe20000400000 */
[----:B------:R-:W-:-:S03]  /*22b0*/  LEA R10, P1, R104, UR4, 0x1 ;  /* 0x00000004680a7c11 */ /* 0x000fc6000f8208ff */
[----:B------:R-:W-:Y:S01]  /*22c0*/  FFMA R24, R24, R88, R11 ;  /* 0x0000005818187223 */ /* 0x000fe2000000000b */
[----:B------:R-:W-:Y:S02]  /*22d0*/  LEA.HI.X R11, R104, UR5, R115, 0x1, P1 ;  /* 0x00000005680b7c11 */ /* 0x000fe400088f0c73 */
[----:B------:R-:W-:Y:S02]  /*22e0*/  ISETP.GT.AND P1, PT, R4, 0x1, PT ;  /* 0x000000010400780c */ /* 0x000fe40003f24270 */
[----:B------:R-:W-:Y:S02]  /*22f0*/  F2FP.F16.F32.PACK_AB R24, RZ, R24 ;  /* 0x00000018ff18723e */ /* 0x000fe400000000ff */
[----:B------:R-:W-:-:S03]  /*2300*/  ISETP.GT.AND P2, PT, R3, RZ, P1 ;  /* 0x000000ff0300720c */ /* 0x000fc60000f44270 */
[----:B------:R0:W-:Y:S10]  /*2310*/  @P3 STG.E.U16 desc[UR36][R10.64], R24 ;  /* 0x000000180a003986 */ /* 0x0001f4000c101524 */
[----:B------:R-:W-:Y:S05]  /*2320*/  @!P2 BRA `(.L_x_35) ;  /* 0x000000000004a947 */ /* 0x000fea0003800000 */
[----:B------:R1:W5:Y:S02]  /*2330*/  LDG.E.LTC128B.U16 R5, desc[UR36][R6.64+0x2] ;  /* 0x0000022406057981 */ /* 0x000364000c1e1520 */
.L_x_35:
[----:B------:R-:W-:Y:S05]  /*2340*/  BSYNC B1 ;  /* 0x0000000000017941 */ /* 0x000fea0003800000 */
.L_x_34:
[----:B-----5:R-:W-:Y:S01]  /*2350*/  HADD2.F32 R12, -RZ, R5.H0_H0 ;  /* 0x20000005ff0c7230 */ /* 0x020fe20000004100 */
[----:B------:R-:W-:Y:S01]  /*2360*/  ISETP.GT.AND P0, PT, R3, 0x8, P0 ;  /* 0x000000080300780c */ /* 0x000fe20000704270 */
[----:B------:R-:W-:Y:S01]  /*2370*/  IMAD.WIDE.U32 R20, R100, R110, R14 ;  /* 0x0000006e64147225 */ /* 0x000fe200078e000e */
[----:B0-----:R-:W-:-:S03]  /*2380*/  PRMT R24, R5, 0x7610, R24 ;  /* 0x0000761005187816 */ /* 0x001fc60000000018 */
[----:B------:R-:W-:Y:S01]  /*2390*/  FMUL R12, R12, R89 ;  /* 0x000000590c0c7220 */ /* 0x000fe20000400000 */
[----:B------:R-:W-:Y:S01]  /*23a0*/  IMAD.IADD R109, R109, 0x1, R21 ;  /* 0x000000016d6d7824 */ /* 0x000fe200078e0215 */
[----:B------:R-:W-:Y:S02]  /*23b0*/  IADD3 R106, P3, R106, R20, RZ ;  /* 0x000000146a6a7210 */ /* 0x000fe40007f7e0ff */
[----:B------:R-:W-:-:S03]  /*23c0*/  FFMA R12, R25, R88, R12 ;  /* 0x00000058190c7223 */ /* 0x000fc6000000000c */
[----:B------:R-:W-:Y:S01]  /*23d0*/  IMAD.X R13, R109, 0x1, R13, P3 ;  /* 0x000000016d0d7824 */ /* 0x000fe200018e060d */
[C---:B------:R-:W-:Y:S02]  /*23e0*/  LEA R14, P3, R106.reuse, R112, 0x1 ;  /* 0x000000706a0e7211 */ /* 0x040fe400078608ff */
[----:B------:R-:W-:Y:S02]  /*23f0*/  F2FP.F16.F32.PACK_AB R12, RZ, R12 ;  /* 0x0000000cff0c723e */ /* 0x000fe400000000ff */
[----:B------:R-:W-:Y:S02]  /*2400*/  LEA.HI.X R15, R106, R113, R13, 0x1, P3 ;  /* 0x000000716a0f7211 */ /* 0x000fe400018f0c0d */
[----:B------:R-:W-:-:S05]  /*2410*/  PRMT R21, R12, 0x7610, R21 ;  /* 0x000076100c157816 */ /* 0x000fca0000000015 */
[----:B------:R0:W-:Y:S04]  /*2420*/  @P2 STG.E.U16 desc[UR36][R10.64+0x2], R21 ;  /* 0x000002150a002986 */ /* 0x0001e8000c101524 */
[----:B------:R-:W2:Y:S01]  /*2430*/  @P0 LDG.E.LTC128B.U16 R24, desc[UR36][R14.64] ;  /* 0x000000240e180981 */ /* 0x000ea2000c1e1520 */
[----:B------:R-:W-:Y:S01]  /*2440*/  IADD3 R20, P2, R8, R20, RZ ;  /* 0x0000001408147210 */ /* 0x000fe20007f5e0ff */
[----:B------:R-:W-:Y:S01]  /*2450*/  BSSY B1, `(.L_x_36) ;  /* 0x0000011000017945 */ /* 0x000fe20003800000 */
[C---:B------:R-:W-:Y:S02]  /*2460*/  SHF.L.U64.HI R13, R90.reuse, 0x1, R91 ;  /* 0x000000015a0d7819 */ /* 0x040fe4000001025b */
[----:B------:R-:W-:Y:S01]  /*2470*/  ISETP.GT.AND P1, PT, R3, 0x8, P1 ;  /* 0x000000080300780c */ /* 0x000fe20000f24270 */
[----:B0-----:R-:W-:Y:S01]  /*2480*/  IMAD.X R21, R9, 0x1, R109, P2 ;  /* 0x0000000109157824 */ /* 0x001fe200010e066d */
[----:B------:R-:W-:Y:S01]  /*2490*/  LEA R12, P2, R90, R10, 0x1 ;  /* 0x0000000a5a0c7211 */ /* 0x000fe200078408ff */
[----:B------:R-:W-:-:S04]  /*24a0*/  IMAD.WIDE.U32 R20, R99, R108, R20 ;  /* 0x0000006c63147225 */ /* 0x000fc800078e0014 */
[----:B------:R-:W-:Y:S02]  /*24b0*/  IMAD.X R13, R13, 0x1, R11, P2 ;  /* 0x000000010d0d7824 */ /* 0x000fe400010e060b */
[----:B------:R-:W-:Y:S02]  /*24c0*/  IMAD.IADD R9, R105, 0x1, R21 ;  /* 0x0000000169097824 */ /* 0x000fe400078e0215 */
[----:B--2---:R-:W-:-:S05]  /*24d0*/  HADD2.F32 R8, -RZ, R24.H0_H0 ;  /* 0x20000018ff087230 */ /* 0x004fca0000004100 */
[----:B------:R-:W-:Y:S01]  /*24e0*/  FMUL R5, R8, R89 ;  /* 0x0000005908057220 */ /* 0x000fe20000400000 */
[----:B------:R-:W-:-:S03]  /*24f0*/  LEA R8, P3, R20, R112, 0x1 ;  /* 0x0000007014087211 */ /* 0x000fc600078608ff */
[----:B------:R-:W-:Y:S01]  /*2500*/  FFMA R5, R26, R88, R5 ;  /* 0x000000581a057223 */ /* 0x000fe20000000005 */
[----:B------:R-:W-:-:S04]  /*2510*/  LEA.HI.X R9, R20, R113, R9, 0x1, P3 ;  /* 0x0000007114097211 */ /* 0x000fc800018f0c09 */
[----:B------:R-:W-:-:S05]  /*2520*/  F2FP.F16.F32.PACK_AB R5, RZ, R5 ;  /* 0x00000005ff05723e */ /* 0x000fca00000000ff */
[----:B------:R0:W-:Y:S01]  /*2530*/  @P0 STG.E.U16 desc[UR36][R12.64], R5 ;  /* 0x000000050c000986 */ /* 0x0001e2000c101524 */
[----:B------:R-:W-:Y:S05]  /*2540*/  @!P1 BRA `(.L_x_37) ;  /* 0x0000000000049947 */ /* 0x000fea0003800000 */
[----:B------:R2:W5:Y:S02]  /*2550*/  LDG.E.LTC128B.U16 R24, desc[UR36][R8.64+0x2] ;  /* 0x0000022408187981 */ /* 0x000564000c1e1520 */
.L_x_37:
[----:B------:R-:W-:Y:S05]  /*2560*/  BSYNC B1 ;  /* 0x0000000000017941 */ /* 0x000fea0003800000 */
.L_x_36:
[----:B-----5:R-:W-:Y:S01]  /*2570*/  HADD2.F32 R14, -RZ, R24.H0_H0 ;  /* 0x20000018ff0e7230 */ /* 0x020fe20000004100 */
[----:B------:R-:W-:Y:S01]  /*2580*/  ISETP.GT.AND P0, PT, R4, 0x8, PT ;  /* 0x000000080400780c */ /* 0x000fe20003f04270 */
[----:B------:R-:W-:Y:S03]  /*2590*/  BSSY B1, `(.L_x_38) ;  /* 0x0000008000017945 */ /* 0x000fe60003800000 */
[----:B------:R-:W-:Y:S01]  /*25a0*/  FMUL R14, R14, R89 ;  /* 0x000000590e0e7220 */ /* 0x000fe20000400000 */
[----:B------:R-:W-:-:S03]  /*25b0*/  ISETP.GT.AND P2, PT, R3, RZ, P0 ;  /* 0x000000ff0300720c */ /* 0x000fc60000744270 */
[----:B------:R-:W-:-:S05]  /*25c0*/  FFMA R14, R27, R88, R14 ;  /* 0x000000581b0e7223 */ /* 0x000fca000000000e */
[----:B------:R-:W-:-:S05]  /*25d0*/  F2FP.F16.F32.PACK_AB R14, RZ, R14 ;  /* 0x0000000eff0e723e */ /* 0x000fca00000000ff */
[----:B------:R3:W-:Y:S01]  /*25e0*/  @P1 STG.E.U16 desc[UR36][R12.64+0x2], R14 ;  /* 0x0000020e0c001986 */ /* 0x0007e2000c101524 */
[----:B------:R-:W-:Y:S05]  /*25f0*/  @!P2 BRA `(.L_x_39) ;  /* 0x000000000004a947 */ /* 0x000fea0003800000 */
[----:B------:R4:W5:Y:S02]  /*2600*/  LDG.E.LTC128B.U16 R24, desc[UR36][R6.64+0x10] ;  /* 0x0000102406187981 */ /* 0x000964000c1e1520 */
.L_x_39:
[----:B------:R-:W-:Y:S05]  /*2610*/  BSYNC B1 ;  /* 0x0000000000017941 */ /* 0x000fea0003800000 */
.L_x_38:
[----:B---3-5:R-:W-:Y:S01]  /*2620*/  HADD2.F32 R14, -RZ, R24.H0_H0 ;  /* 0x20000018ff0e7230 */ /* 0x028fe20000004100 */
[----:B------:R-:W-:Y:S01]  /*2630*/  ISETP.GT.AND P1, PT, R4, 0x9, PT ;  /* 0x000000090400780c */ /* 0x000fe20003f24270 */
[----:B------:R-:W-:Y:S03]  /*2640*/  BSSY B1, `(.L_x_40) ;  /* 0x0000008000017945 */ /* 0x000fe60003800000 */
[----:B0-----:R-:W-:Y:S01]  /*2650*/  FMUL R5, R14, R89 ;  /* 0x000000590e057220 */ /* 0x001fe20000400000 */
[----:B------:R-:W-:-:S03]  /*2660*/  ISETP.GT.AND P3, PT, R3, RZ, P1 ;  /* 0x000000ff0300720c */ /* 0x000fc60000f64270 */
[----:B------:R-:W-:-:S05]  /*2670*/  FFMA R5, R28, R88, R5 ;  /* 0x000000581c057223 */ /* 0x000fca0000000005 */
[----:B------:R-:W-:-:S05]  /*2680*/  F2FP.F16.F32.PACK_AB R5, RZ, R5 ;  /* 0x00000005ff05723e */ /* 0x000fca00000000ff */
[----:B------:R0:W-:Y:S01]  /*2690*/  @P2 STG.E.U16 desc[UR36][R10.64+0x10], R5 ;  /* 0x000010050a002986 */ /* 0x0001e2000c101524 */
[----:B------:R-:W-:Y:S05]  /*26a0*/  @!P3 BRA `(.L_x_41) ;  /* 0x000000000004b947 */ /* 0x000fea0003800000 */
[----:B------:R3:W5:Y:S02]  /*26b0*/  LDG.E.LTC128B.U16 R24, desc[UR36][R6.64+0x12] ;  /* 0x0000122406187981 */ /* 0x000764000c1e1520 */
.L_x_41:
[----:B------:R-:W-:Y:S05]  /*26c0*/  BSYNC B1 ;  /* 0x0000000000017941 */ /* 0x000fea0003800000 */
.L_x_40:
[----:B-----5:R-:W-:Y:S01]  /*26d0*/  HADD2.F32 R14, -RZ, R24.H0_H0 ;  /* 0x20000018ff0e7230 */ /* 0x020fe20000004100 */
[----:B------:R-:W-:Y:S01]  /*26e0*/  ISETP.GT.AND P0, PT, R3, 0x8, P0 ;  /* 0x000000080300780c */ /* 0x000fe20000704270 */
[----:B------:R-:W-:Y:S03]  /*26f0*/  BSSY B1, `(.L_x_42) ;  /* 0x0000007000017945 */ /* 0x000fe60003800000 */
[----:B------:R-:W-:-:S04]  /*2700*/  FMUL R14, R14, R89 ;  /* 0x000000590e0e7220 */ /* 0x000fc80000400000 */
[----:B------:R-:W-:-:S05]  /*2710*/  FFMA R14, R29, R88, R14 ;  /* 0x000000581d0e7223 */ /* 0x000fca000000000e */
[----:B------:R-:W-:-:S05]  /*2720*/  F2FP.F16.F32.PACK_AB R14, RZ, R14 ;  /* 0x0000000eff0e723e */ /* 0x000fca00000000ff */
[----:B------:R0:W-:Y:S01]  /*2730*/  @P3 STG.E.U16 desc[UR36][R10.64+0x12], R14 ;  /* 0x0000120e0a003986 */ /* 0x0001e2000c101524 */
[----:B------:R-:W-:Y:S05]  /*2740*/  @!P0 BRA `(.L_x_43) ;  /* 0x0000000000048947 */ /* 0x000fea0003800000 */
[----:B------:R0:W5:Y:S02]  /*2750*/  LDG.E.LTC128B.U16 R24, desc[UR36][R8.64+0x10] ;  /* 0x0000102408187981 */ /* 0x000164000c1e1520 */
.L_x_43:
[----:B------:R-:W-:Y:S05]  /*2760*/  BSYNC B1 ;  /* 0x0000000000017941 */ /* 0x000fea0003800000 */
.L_x_42:
[----:B0----5:R-:W-:Y:S01]  /*2770*/  HADD2.F32 R14, -RZ, R24.H0_H0 ;  /* 0x20000018ff0e7230 */ /* 0x021fe20000004100 */
        /* <DEDUP_REMOVED lines=8> */
.L_x_45:
[----:B------:R-:W-:Y:S05]  /*2800*/  BSYNC B1 ;  /* 0x0000000000017941 */ /* 0x000fea0003800000 */
.L_x_44:
        /* <DEDUP_REMOVED lines=10> */
.L_x_47:
[----:B------:R-:W-:Y:S05]  /*28b0*/  BSYNC B1 ;  /* 0x0000000000017941 */ /* 0x000fea0003800000 */
.L_x_46:
[----:B0----5:R-:W-:Y:S01]  /*28c0*/  HADD2.F32 R14, -RZ, R24.H0_H0 ;  /* 0x20000018ff0e7230 */ /* 0x021fe20000004100 */
        /* <DEDUP_REMOVED lines=9> */
.L_x_49:
[----:B------:R-:W-:Y:S05]  /*2960*/  BSYNC B1 ;  /* 0x0000000000017941 */ /* 0x000fea0003800000 */
.L_x_48:
        /* <DEDUP_REMOVED lines=9> */
.L_x_51:
[----:B------:R-:W-:Y:S05]  /*2a00*/  BSYNC B1 ;  /* 0x0000000000017941 */ /* 0x000fea0003800000 */
.L_x_50:
        /* <DEDUP_REMOVED lines=9> */
.L_x_53:
[----:B------:R-:W-:Y:S05]  /*2aa0*/  BSYNC B1 ;  /* 0x0000000000017941 */ /* 0x000fea0003800000 */
.L_x_52:
        /* <DEDUP_REMOVED lines=10> */
.L_x_55:
[----:B------:R-:W-:Y:S05]  /*2b50*/  BSYNC B1 ;  /* 0x0000000000017941 */ /* 0x000fea0003800000 */
.L_x_54:
        /* <DEDUP_REMOVED lines=10> */
.L_x_57:
[----:B------:R-:W-:Y:S05]  /*2c00*/  BSYNC B1 ;  /* 0x0000000000017941 */ /* 0x000fea0003800000 */
.L_x_56:
        /* <DEDUP_REMOVED lines=9> */
.L_x_59:
[----:B------:R-:W-:Y:S05]  /*2ca0*/  BSYNC B1 ;  /* 0x0000000000017941 */ /* 0x000fea0003800000 */
.L_x_58:
        /* <DEDUP_REMOVED lines=9> */
.L_x_61:
[----:B------:R-:W-:Y:S05]  /*2d40*/  BSYNC B1 ;  /* 0x0000000000017941 */ /* 0x000fea0003800000 */
.L_x_60:
        /* <DEDUP_REMOVED lines=10> */
.L_x_63:
[----:B------:R-:W-:Y:S05]  /*2df0*/  BSYNC B1 ;  /* 0x0000000000017941 */ /* 0x000fea0003800000 */
.L_x_62:
        /* <DEDUP_REMOVED lines=10> */
.L_x_65:
[----:B------:R-:W-:Y:S05]  /*2ea0*/  BSYNC B1 ;  /* 0x0000000000017941 */ /* 0x000fea0003800000 */
.L_x_64:
        /* <DEDUP_REMOVED lines=9> */
.L_x_67:
[----:B------:R-:W-:Y:S05]  /*2f40*/  BSYNC B1 ;  /* 0x0000000000017941 */ /* 0x000fea0003800000 */
.L_x_66:
        /* <DEDUP_REMOVED lines=9> */
.L_x_69:
[----:B------:R-:W-:Y:S05]  /*2fe0*/  BSYNC B1 ;  /* 0x0000000000017941 */ /* 0x000fea0003800000 */
.L_x_68:
        /* <DEDUP_REMOVED lines=10> */
.L_x_71:
[----:B------:R-:W-:Y:S05]  /*3090*/  BSYNC B1 ;  /* 0x0000000000017941 */ /* 0x000fea0003800000 */
.L_x_70:
        /* <DEDUP_REMOVED lines=10> */
.L_x_73:
[----:B------:R-:W-:Y:S05]  /*3140*/  BSYNC B1 ;  /* 0x0000000000017941 */ /* 0x000fea0003800000 */
.L_x_72:
        /* <DEDUP_REMOVED lines=9> */
.L_x_75:
[----:B------:R-:W-:Y:S05]  /*31e0*/  BSYNC B1 ;  /* 0x0000000000017941 */ /* 0x000fea0003800000 */
.L_x_74:
        /* <DEDUP_REMOVED lines=9> */
.L_x_77:
[----:B------:R-:W-:Y:S05]  /*3280*/  BSYNC B1 ;  /* 0x0000000000017941 */ /* 0x000fea0003800000 */
.L_x_76:
        /* <DEDUP_REMOVED lines=10> */
.L_x_79:
[----:B------:R-:W-:Y:S05]  /*3330*/  BSYNC B1 ;  /* 0x0000000000017941 */ /* 0x000fea0003800000 */
.L_x_78:
        /* <DEDUP_REMOVED lines=10> */
.L_x_81:
[----:B------:R-:W-:Y:S05]  /*33e0*/  BSYNC B1 ;  /* 0x0000000000017941 */ /* 0x000fea0003800000 */
.L_x_80:
        /* <DEDUP_REMOVED lines=9> */
.L_x_83:
[----:B------:R-:W-:Y:S05]  /*3480*/  BSYNC B1 ;  /* 0x0000000000017941 */ /* 0x000fea0003800000 */
.L_x_82:
        /* <DEDUP_REMOVED lines=9> */
.L_x_85:
[----:B------:R-:W-:Y:S05]  /*3520*/  BSYNC B1 ;  /* 0x0000000000017941 */ /* 0x000fea0003800000 */
.L_x_84:
        /* <DEDUP_REMOVED lines=10> */
.L_x_87:
[----:B------:R-:W-:Y:S05]  /*35d0*/  BSYNC B1 ;  /* 0x0000000000017941 */ /* 0x000fea0003800000 */
.L_x_86:
        /* <DEDUP_REMOVED lines=10> */
.L_x_89:
[----:B------:R-:W-:Y:S05]  /*3680*/  BSYNC B1 ;  /* 0x0000000000017941 */ /* 0x000fea0003800000 */
.L_x_88:
        /* <DEDUP_REMOVED lines=9> */
.L_x_91:
[----:B------:R-:W-:Y:S05]  /*3720*/  BSYNC B1 ;  /* 0x0000000000017941 */ /* 0x000fea0003800000 */
.L_x_90:
        /* <DEDUP_REMOVED lines=9> */
.L_x_93:
[----:B------:R-:W-:Y:S05]  /*37c0*/  BSYNC B1 ;  /* 0x0000000000017941 */ /* 0x000fea0003800000 */
.L_x_92:
        /* <DEDUP_REMOVED lines=10> */
.L_x_95:
[----:B------:R-:W-:Y:S05]  /*3870*/  BSYNC B1 ;  /* 0x0000000000017941 */ /* 0x000fea0003800000 */
.L_x_94:
        /* <DEDUP_REMOVED lines=10> */
.L_x_97:
[----:B------:R-:W-:Y:S05]  /*3920*/  BSYNC B1 ;  /* 0x0000000000017941 */ /* 0x000fea0003800000 */
.L_x_96:
        /* <DEDUP_REMOVED lines=9> */
.L_x_99:
[----:B------:R-:W-:Y:S05]  /*39c0*/  BSYNC B1 ;  /* 0x0000000000017941 */ /* 0x000fea0003800000 */
.L_x_98:
        /* <DEDUP_REMOVED lines=9> */
.L_x_101:
[----:B------:R-:W-:Y:S05]  /*3a60*/  BSYNC B1 ;  /* 0x0000000000017941 */ /* 0x000fea0003800000 */
.L_x_100:
        /* <DEDUP_REMOVED lines=10> */
.L_x_103:
[----:B------:R-:W-:Y:S05]  /*3b10*/  BSYNC B1 ;  /* 0x0000000000017941 */ /* 0x000fea0003800000 */
.L_x_102:
        /* <DEDUP_REMOVED lines=10> */
.L_x_105:
[----:B------:R-:W-:Y:S05]  /*3bc0*/  BSYNC B1 ;  /* 0x0000000000017941 */ /* 0x000fea0003800000 */
.L_x_104:
        /* <DEDUP_REMOVED lines=9> */
.L_x_107:
[----:B------:R-:W-:Y:S05]  /*3c60*/  BSYNC B1 ;  /* 0x0000000000017941 */ /* 0x000fea0003800000 */
.L_x_106:
        /* <DEDUP_REMOVED lines=9> */
.L_x_109:
[----:B------:R-:W-:Y:S05]  /*3d00*/  BSYNC B1 ;  /* 0x0000000000017941 */ /* 0x000fea0003800000 */
.L_x_108:
        /* <DEDUP_REMOVED lines=10> */
.L_x_111:
[----:B------:R-:W-:Y:S05]  /*3db0*/  BSYNC B1 ;  /* 0x0000000000017941 */ /* 0x000fea0003800000 */
.L_x_110:
        /* <DEDUP_REMOVED lines=10> */
.L_x_113:
[----:B------:R-:W-:Y:S05]  /*3e60*/  BSYNC B1 ;  /* 0x0000000000017941 */ /* 0x000fea0003800000 */
.L_x_112:
        /* <DEDUP_REMOVED lines=9> */
.L_x_115:
[----:B------:R-:W-:Y:S05]  /*3f00*/  BSYNC B1 ;  /* 0x0000000000017941 */ /* 0x000fea0003800000 */
.L_x_114:
        /* <DEDUP_REMOVED lines=9> */
.L_x_117:
[----:B------:R-:W-:Y:S05]  /*3fa0*/  BSYNC B1 ;  /* 0x0000000000017941 */ /* 0x000fea0003800000 */
.L_x_116:
        /* <DEDUP_REMOVED lines=10> */
.L_x_119:
[----:B------:R-:W-:Y:S05]  /*4050*/  BSYNC B1 ;  /* 0x0000000000017941 */ /* 0x000fea0003800000 */
.L_x_118:
        /* <DEDUP_REMOVED lines=10> */
.L_x_121:
[----:B------:R-:W-:Y:S05]  /*4100*/  BSYNC B1 ;  /* 0x0000000000017941 */ /* 0x000fea0003800000 */
.L_x_120:
        /* <DEDUP_REMOVED lines=9> */
.L_x_123:
[----:B------:R-:W-:Y:S05]  /*41a0*/  BSYNC B1 ;  /* 0x0000000000017941 */ /* 0x000fea0003800000 */
.L_x_122:
        /* <DEDUP_REMOVED lines=9> */
.L_x_125:
[----:B------:R-:W-:Y:S05]  /*4240*/  BSYNC B1 ;  /* 0x0000000000017941 */ /* 0x000fea0003800000 */
.L_x_124:
        /* <DEDUP_REMOVED lines=10> */
.L_x_127:
[----:B------:R-:W-:Y:S05]  /*42f0*/  BSYNC B1 ;  /* 0x0000000000017941 */ /* 0x000fea0003800000 */
.L_x_126:
        /* <DEDUP_REMOVED lines=10> */
.L_x_129:
[----:B------:R-:W-:Y:S05]  /*43a0*/  BSYNC B1 ;  /* 0x0000000000017941 */ /* 0x000fea0003800000 */
.L_x_128:
        /* <DEDUP_REMOVED lines=9> */
.L_x_131:
[----:B------:R-:W-:Y:S05]  /*4440*/  BSYNC B1 ;  /* 0x0000000000017941 */ /* 0x000fea0003800000 */
.L_x_130:
        /* <DEDUP_REMOVED lines=9> */
.L_x_133:
[----:B------:R-:W-:Y:S05]  /*44e0*/  BSYNC B1 ;  /* 0x0000000000017941 */ /* 0x000fea0003800000 */
.L_x_132:
        /* <DEDUP_REMOVED lines=10> */
.L_x_135:
[----:B------:R-:W-:Y:S05]  /*4590*/  BSYNC B1 ;  /* 0x0000000000017941 */ /* 0x000fea0003800000 */
.L_x_134:
        /* <DEDUP_REMOVED lines=10> */
.L_x_137:
[----:B------:R-:W-:Y:S05]  /*4640*/  BSYNC B1 ;  /* 0x0000000000017941 */ /* 0x000fea0003800000 */
.L_x_136:
        /* <DEDUP_REMOVED lines=9> */
.L_x_139:
[----:B------:R-:W-:Y:S05]  /*46e0*/  BSYNC B1 ;  /* 0x0000000000017941 */ /* 0x000fea0003800000 */
.L_x_138:
        /* <DEDUP_REMOVED lines=9> */
.L_x_141:
[----:B------:R-:W-:Y:S05]  /*4780*/  BSYNC B1 ;  /* 0x0000000000017941 */ /* 0x000fea0003800000 */
.L_x_140:
        /* <DEDUP_REMOVED lines=10> */
.L_x_143:
[----:B------:R-:W-:Y:S05]  /*4830*/  BSYNC B1 ;  /* 0x0000000000017941 */ /* 0x000fea0003800000 */
.L_x_142:
        /* <DEDUP_REMOVED lines=10> */
.L_x_145:
[----:B------:R-:W-:Y:S05]  /*48e0*/  BSYNC B1 ;  /* 0x0000000000017941 */ /* 0x000fea0003800000 */
.L_x_144:
        /* <DEDUP_REMOVED lines=9> */
.L_x_147:
[----:B------:R-:W-:Y:S05]  /*4980*/  BSYNC B1 ;  /* 0x0000000000017941 */ /* 0x000fea0003800000 */
.L_x_146:
        /* <DEDUP_REMOVED lines=9> */
.L_x_149:
[----:B------:R-:W-:Y:S05]  /*4a20*/  BSYNC B1 ;  /* 0x0000000000017941 */ /* 0x000fea0003800000 */
.L_x_148:
        /* <DEDUP_REMOVED lines=10> */
.L_x_151:
[----:B------:R-:W-:Y:S05]  /*4ad0*/  BSYNC B1 ;  /* 0x0000000000017941 */ /* 0x000fea0003800000 */
.L_x_150:
[----:B0----5:R-:W-:Y:S01]  /*4ae0*/  HADD2.F32 R14, -RZ, R24.H0_H0 ;  /* 0x20000018ff0e7230 */ /* 0x021fe20000004100 */
[----:B------:R-:W-:Y:S01]  /*4af0*/  ISETP.GT.AND P1, PT, R4, 0x79, PT ;  /* 0x000000790400780c */ /* 0x000fe20003f24270 */
[----:B------:R-:W-:Y:S01]  /*4b00*/  @P2 IMAD.MOV.U32 R4, RZ, RZ, R10 ;  /* 0x000000ffff042224 */ /* 0x000fe200078e000a */
[----:B------:R-:W-:Y:S02]  /*4b10*/  BSSY B1, `(.L_x_152) ;  /* 0x000000a000017945 */ /* 0x000fe40003800000 */
[----:B------:R-:W-:Y:S01]  /*4b20*/  FMUL R5, R14, R89 ;  /* 0x000000590e057220 */ /* 0x000fe20000400000 */
[----:B------:R-:W-:-:S03]  /*4b30*/  ISETP.GT.AND P3, PT, R3, RZ, P1 ;  /* 0x000000ff0300720c */ /* 0x000fc60000f64270 */
[----:B------:R-:W-:-:S05]  /*4b40*/  FFMA R5, R84, R88, R5 ;  /* 0x0000005854057223 */ /* 0x000fca0000000005 */
[----:B------:R-:W-:-:S04]  /*4b50*/  F2FP.F16.F32.PACK_AB R5, RZ, R5 ;  /* 0x00000005ff05723e */ /* 0x000fc800000000ff */
[----:B------:R-:W-:Y:S01]  /*4b60*/  PRMT R14, R5, 0x7610, R14 ;  /* 0x00007610050e7816 */ /* 0x000fe2000000000e */
[----:B------:R-:W-:-:S05]  /*4b70*/  @P2 IMAD.MOV.U32 R5, RZ, RZ, R11 ;  /* 0x000000ffff052224 */ /* 0x000fca00078e000b */
[----:B------:R0:W-:Y:S01]  /*4b80*/  @P2 STG.E.U16 desc[UR36][R4.64+0xf0], R14 ;  /* 0x0000f00e04002986 */ /* 0x0001e2000c101524 */
[----:B------:R-:W-:Y:S05]  /*4b90*/  @!P3 BRA `(.L_x_153) ;  /* 0x000000000004b947 */ /* 0x000fea0003800000 */
[----:B------:R0:W5:Y:S02]  /*4ba0*/  LDG.E.LTC128B.U16 R24, desc[UR36][R6.64+0xf2] ;  /* 0x0000f22406187981 */ /* 0x000164000c1e1520 */
.L_x_153:
[----:B------:R-:W-:Y:S05]  /*4bb0*/  BSYNC B1 ;  /* 0x0000000000017941 */ /* 0x000fea0003800000 */
.L_x_152:
        /* <DEDUP_REMOVED lines=9> */
.L_x_155:
[----:B------:R-:W-:Y:S05]  /*4c50*/  BSYNC B1 ;  /* 0x0000000000017941 */ /* 0x000fea0003800000 */
.L_x_154:
[----:B0----5:R-:W-:Y:S01]  /*4c60*/  HADD2.F32 R4, -RZ, R24.H0_H0 ;  /* 0x20000018ff047230 */ /* 0x021fe20000004100 */
[----:B------:R-:W-:Y:S01]  /*4c70*/  ISETP.GT.AND P1, PT, R3, 0x8, P1 ;  /* 0x000000080300780c */ /* 0x000fe20000f24270 */
[----:B------:R-:W-:Y:S03]  /*4c80*/  BSSY B1, `(.L_x_156) ;  /* 0x000000a000017945 */ /* 0x000fe60003800000 */
[----:B------:R-:W-:Y:S01]  /*4c90*/  FMUL R5, R4, R89 ;  /* 0x0000005904057220 */ /* 0x000fe20000400000 */
[----:B------:R-:W-:-:S03]  /*4ca0*/  @P0 IMAD.MOV.U32 R4, RZ, RZ, R12 ;  /* 0x000000ffff040224 */ /* 0x000fc600078e000c */
[----:B------:R-:W-:-:S05]  /*4cb0*/  FFMA R5, R86, R88, R5 ;  /* 0x0000005856057223 */ /* 0x000fca0000000005 */
[----:B------:R-:W-:-:S04]  /*4cc0*/  F2FP.F16.F32.PACK_AB R5, RZ, R5 ;  /* 0x00000005ff05723e */ /* 0x000fc800000000ff */
[----:B-1-34-:R-:W-:Y:S01]  /*4cd0*/  PRMT R6, R5, 0x7610, R6 ;  /* 0x0000761005067816 */ /* 0x01afe20000000006 */
[----:B------:R-:W-:-:S05]  /*4ce0*/  @P0 IMAD.MOV.U32 R5, RZ, RZ, R13 ;  /* 0x000000ffff050224 */ /* 0x000fca00078e000d */
[----:B------:R0:W-:Y:S01]  /*4cf0*/  @P0 STG.E.U16 desc[UR36][R4.64+0xf0], R6 ;  /* 0x0000f00604000986 */ /* 0x0001e2000c101524 */
[----:B------:R-:W-:Y:S05]  /*4d00*/  @!P1 BRA `(.L_x_157) ;  /* 0x0000000000049947 */ /* 0x000fea0003800000 */
[----:B------:R1:W5:Y:S02]  /*4d10*/  LDG.E.LTC128B.U16 R24, desc[UR36][R8.64+0xf2] ;  /* 0x0000f22408187981 */ /* 0x000364000c1e1520 */
.L_x_157:
[----:B------:R-:W-:Y:S05]  /*4d20*/  BSYNC B1 ;  /* 0x0000000000017941 */ /* 0x000fea0003800000 */
.L_x_156:
[----:B------:R-:W-:Y:S05]  /*4d30*/  @!P1 BRA `(.L_x_158) ;  /* 0x0000001000d09947 */ /* 0x000fea0003800000 */
[----:B-----5:R-:W-:-:S05]  /*4d40*/  HADD2.F32 R24, -RZ, R24.H0_H0 ;  /* 0x20000018ff187230 */ /* 0x020fca0000004100 */
[----:B------:R-:W-:-:S04]  /*4d50*/  FMUL R24, R24, R89 ;  /* 0x0000005918187220 */ /* 0x000fc80000400000 */
[----:B------:R-:W-:-:S05]  /*4d60*/  FFMA R24, R87, R88, R24 ;  /* 0x0000005857187223 */ /* 0x000fca0000000018 */
[----:B------:R-:W-:-:S05]  /*4d70*/  F2FP.F16.F32.PACK_AB R24, RZ, R24 ;  /* 0x00000018ff18723e */ /* 0x000fca00000000ff */
[----:B------:R3:W-:Y:S01]  /*4d80*/  STG.E.U16 desc[UR36][R12.64+0xf2], R24 ;  /* 0x0000f2180c007986 */ /* 0x0007e2000c101524 */
[----:B------:R-:W-:Y:S05]  /*4d90*/  BRA `(.L_x_158) ;  /* 0x0000001000b87947 */ /* 0x000fea0003800000 */
.L_x_33:
[----:B------:R-:W-:Y:S01]  /*4da0*/  ISETP.GT.AND P2, PT, R4, 0x1, PT ;  /* 0x000000010400780c */ /* 0x000fe20003f44270 */
[----:B------:R-:W-:Y:S01]  /*4db0*/  ULDC.64 UR4, c[0x0][0x5c0] ;  /* 0x0001700000047ab9 */ /* 0x000fe20000000a00 */
[-C--:B------:R-:W-:Y:S01]  /*4dc0*/  FMUL R24, R24, R88.reuse ;  /* 0x0000005818187220 */ /* 0x080fe20000400000 */
[-C--:B------:R-:W-:Y:S01]  /*4dd0*/  FMUL R25, R25, R88.reuse ;  /* 0x0000005819197220 */ /* 0x080fe20000400000 */
[----:B------:R-:W-:Y:S01]  /*4de0*/  ISETP.GT.AND P1, PT, R3, RZ, P2 ;  /* 0x000000ff0300720c */ /* 0x000fe20001724270 */
[-C--:B------:R-:W-:Y:S01]  /*4df0*/  FMUL R26, R26, R88.reuse ;  /* 0x000000581a1a7220 */ /* 0x080fe20000400000 */
[----:B------:R-:W-:Y:S01]  /*4e00*/  LEA R6, P4, R104, UR4, 0x1 ;  /* 0x0000000468067c11 */ /* 0x000fe2000f8808ff */
[----:B------:R-:W-:Y:S01]  /*4e10*/  FMUL R27, R27, R88 ;  /* 0x000000581b1b7220 */ /* 0x000fe20000400000 */
[----:B------:R-:W-:Y:S01]  /*4e20*/  F2FP.F16.F32.PACK_AB R24, RZ, R24 ;  /* 0x00000018ff18723e */ /* 0x000fe200000000ff */
[-C--:B------:R-:W-:Y:S01]  /*4e30*/  FMUL R28, R28, R88.reuse ;  /* 0x000000581c1c7220 */ /* 0x080fe20000400000 */
[----:B------:R-:W-:Y:S01]  /*4e40*/  LEA.HI.X R7, R104, UR5, R115, 0x1, P4 ;  /* 0x0000000568077c11 */ /* 0x000fe2000a0f0c73 */
[-C--:B------:R-:W-:Y:S01]  /*4e50*/  FMUL R29, R29, R88.reuse ;  /* 0x000000581d1d7220 */ /* 0x080fe20000400000 */
[----:B------:R-:W-:Y:S01]  /*4e60*/  F2FP.F16.F32.PACK_AB R25, RZ, R25 ;  /* 0x00000019ff19723e */ /* 0x000fe200000000ff */
[-C--:B------:R-:W-:Y:S01]  /*4e70*/  FMUL R30, R30, R88.reuse ;  /* 0x000000581e1e7220 */ /* 0x080fe20000400000 */
[----:B------:R-:W-:Y:S01]  /*4e80*/  ISETP.GT.AND P2, PT, R3, 0x8, P2 ;  /* 0x000000080300780c */ /* 0x000fe20001744270 */
[----:B------:R-:W-:Y:S01]  /*4e90*/  @P3 STG.E.U16 desc[UR36][R6.64], R24 ;  /* 0x0000001806003986 */ /* 0x000fe2000c101524 */
[C---:B------:R-:W-:Y:S01]  /*4ea0*/  SHF.L.U64.HI R5, R90.reuse, 0x1, R91 ;  /* 0x000000015a057819 */ /* 0x040fe2000001025b */
[----:B------:R-:W-:Y:S01]  /*4eb0*/  FMUL R31, R31, R88 ;  /* 0x000000581f1f7220 */ /* 0x000fe20000400000 */
[----:B------:R-:W-:Y:S01]  /*4ec0*/  LEA R8, P3, R90, R6, 0x1 ;  /* 0x000000065a087211 */ /* 0x000fe200078608ff */
[----:B------:R-:W-:Y:S01]  /*4ed0*/  @P1 STG.E.U16 desc[UR36][R6.64+0x2], R25 ;  /* 0x0000021906001986 */ /* 0x000fe2000c101524 */
[----:B------:R-:W-:Y:S01]  /*4ee0*/  ISETP.GT.AND P1, PT, R3, 0x8, P0 ;  /* 0x000000080300780c */ /* 0x000fe20000724270 */
[----:B------:R-:W-:Y:S01]  /*4ef0*/  FMUL R32, R32, R88 ;  /* 0x0000005820207220 */ /* 0x000fe20000400000 */
[----:B------:R-:W-:Y:S01]  /*4f00*/  F2FP.F16.F32.PACK_AB R26, RZ, R26 ;  /* 0x0000001aff1a723e */ /* 0x000fe200000000ff */
[----:B------:R-:W-:Y:S01]  /*4f10*/  IMAD.X R9, R5, 0x1, R7, P3 ;  /* 0x0000000105097824 */ /* 0x000fe200018e0607 */
[----:B------:R-:W-:Y:S01]  /*4f20*/  F2FP.F16.F32.PACK_AB R27, RZ, R27 ;  /* 0x0000001bff1b723e */ /* 0x000fe200000000ff */
[-C--:B------:R-:W-:Y:S01]  /*4f30*/  FMUL R33, R33, R88.reuse ;  /* 0x0000005821217220 */ /* 0x080fe20000400000 */
[----:B------:R-:W-:Y:S01]  /*4f40*/  ISETP.GT.AND P0, PT, R4, 0x8, PT ;  /* 0x000000080400780c */ /* 0x000fe20003f04270 */
[----:B------:R-:W-:Y:S01]  /*4f50*/  FMUL R34, R34, R88 ;  /* 0x0000005822227220 */ /* 0x000fe20000400000 */
[----:B------:R-:W-:Y:S01]  /*4f60*/  F2FP.F16.F32.PACK_AB R28, RZ, R28 ;  /* 0x0000001cff1c723e */ /* 0x000fe200000000ff */
[-C--:B------:R-:W-:Y:S01]  /*4f70*/  FMUL R35, R35, R88.reuse ;  /* 0x0000005823237220 */ /* 0x080fe20000400000 */
[C---:B------:R-:W-:Y:S01]  /*4f80*/  ISETP.GT.AND P4, PT, R3.reuse, RZ, P0 ;  /* 0x000000ff0300720c */ /* 0x040fe20000784270 */
[-C--:B------:R-:W-:Y:S01]  /*4f90*/  FMUL R36, R36, R88.reuse ;  /* 0x0000005824247220 */ /* 0x080fe20000400000 */
[----:B------:R-:W-:Y:S01]  /*4fa0*/  F2FP.F16.F32.PACK_AB R29, RZ, R29 ;  /* 0x0000001dff1d723e */ /* 0x000fe200000000ff */
[----:B------:R-:W-:Y:S01]  /*4fb0*/  @P1 STG.E.U16 desc[UR36][R8.64], R26 ;  /* 0x0000001a08001986 */ /* 0x000fe2000c101524 */
[----:B------:R-:W-:Y:S01]  /*4fc0*/  ISETP.GT.AND P1, PT, R3, 0x8, P0 ;  /* 0x000000080300780c */ /* 0x000fe20000724270 */
[----:B------:R-:W-:Y:S01]  /*4fd0*/  FMUL R37, R37, R88 ;  /* 0x0000005825257220 */ /* 0x000fe20000400000 */
[----:B------:R-:W-:Y:S01]  /*4fe0*/  F2FP.F16.F32.PACK_AB R30, RZ, R30 ;  /* 0x0000001eff1e723e */ /* 0x000fe200000000ff */
[----:B------:R-:W-:Y:S01]  /*4ff0*/  @P2 STG.E.U16 desc[UR36][R8.64+0x2], R27 ;  /* 0x0000021b08002986 */ /* 0x000fe2000c101524 */
[----:B------:R-:W-:Y:S01]  /*5000*/  ISETP.GT.AND P2, PT, R4, 0x9, PT ;  /* 0x000000090400780c */ /* 0x000fe20003f44270 */
[-C--:B------:R-:W-:Y:S01]  /*5010*/  FMUL R38, R38, R88.reuse ;  /* 0x0000005826267220 */ /* 0x080fe20000400000 */
[----:B------:R-:W-:Y:S01]  /*5020*/  F2FP.F16.F32.PACK_AB R31, RZ, R31 ;  /* 0x0000001fff1f723e */ /* 0x000fe200000000ff */
[-C--:B------:R-:W-:Y:S01]  /*5030*/  FMUL R39, R39, R88.reuse ;  /* 0x0000005827277220 */ /* 0x080fe20000400000 */
[C---:B------:R-:W-:Y:S01]  /*5040*/  ISETP.GT.AND P3, PT, R3.reuse, RZ, P2 ;  /* 0x000000ff0300720c */ /* 0x040fe20001764270 */
[----:B------:R-:W-:Y:S01]  /*5050*/  @P4 STG.E.U16 desc[UR36][R6.64+0x10], R28 ;  /* 0x0000101c06004986 */ /* 0x000fe2000c101524 */
[----:B------:R-:W-:Y:S01]  /*5060*/  ISETP.GT.AND P2, PT, R3, 0x8, P2 ;  /* 0x000000080300780c */ /* 0x000fe20001744270 */
[-C--:B------:R-:W-:Y:S01]  /*5070*/  FMUL R40, R40, R88.reuse ;  /* 0x0000005828287220 */ /* 0x080fe20000400000 */
[----:B------:R-:W-:Y:S01]  /*5080*/  ISETP.GT.AND P0, PT, R4, 0x10, PT ;  /* 0x000000100400780c */ /* 0x000fe20003f04270 */
[----:B------:R-:W-:Y:S01]  /*5090*/  FMUL R41, R41, R88 ;  /* 0x0000005829297220 */ /* 0x000fe20000400000 */
[----:B------:R-:W-:Y:S01]  /*50a0*/  F2FP.F16.F32.PACK_AB R32, RZ, R32 ;  /* 0x00000020ff20723e */ /* 0x000fe200000000ff */
[-C--:B------:R-:W-:Y:S01]  /*50b0*/  FMUL R42, R42, R88.reuse ;  /* 0x000000582a2a7220 */ /* 0x080fe20000400000 */
[----:B------:R-:W-:Y:S01]  /*50c0*/  ISETP.GT.AND P4, PT, R3, RZ, P0 ;  /* 0x000000ff0300720c */ /* 0x000fe20000784270 */
[-C--:B------:R-:W-:Y:S01]  /*50d0*/  FMUL R43, R43, R88.reuse ;  /* 0x000000582b2b7220 */ /* 0x080fe20000400000 */
[----:B------:R-:W-:Y:S01]  /*50e0*/  F2FP.F16.F32.PACK_AB R33, RZ, R33 ;  /* 0x00000021ff21723e */ /* 0x000fe200000000ff */
[----:B------:R-:W-:Y:S01]  /*50f0*/  FMUL R44, R44, R88 ;  /* 0x000000582c2c7220 */ /* 0x000fe20000400000 */
[----:B------:R-:W-:Y:S01]  /*5100*/  F2FP.F16.F32.PACK_AB R34, RZ, R34 ;  /* 0x00000022ff22723e */ /* 0x000fe200000000ff */
[----:B------:R-:W-:Y:S01]  /*5110*/  @P3 STG.E.U16 desc[UR36][R6.64+0x12], R29 ;  /* 0x0000121d06003986 */ /* 0x000fe2000c101524 */
[----:B------:R-:W-:Y:S01]  /*5120*/  ISETP.GT.AND P3, PT, R4, 0x11, PT ;  /* 0x000000110400780c */ /* 0x000fe20003f64270 */
[-C--:B------:R-:W-:Y:S01]  /*5130*/  FMUL R45, R45, R88.reuse ;  /* 0x000000582d2d7220 */ /* 0x080fe20000400000 */
[----:B------:R-:W-:Y:S01]  /*5140*/  F2FP.F16.F32.PACK_AB R35, RZ, R35 ;  /* 0x00000023ff23723e */ /* 0x000fe200000000ff */
[----:B------:R-:W-:Y:S01]  /*5150*/  @P1 STG.E.U16 desc[UR36][R8.64+0x10], R30 ;  /* 0x0000101e08001986 */ /* 0x000fe2000c101524 */
[C---:B------:R-:W-:Y:S01]  /*5160*/  ISETP.GT.AND P1, PT, R3.reuse, 0x8, P0 ;  /* 0x000000080300780c */ /* 0x040fe20000724270 */
[-C--:B------:R-:W-:Y:S01]  /*5170*/  FMUL R46, R46, R88.reuse ;  /* 0x000000582e2e7220 */ /* 0x080fe20000400000 */
[----:B------:R-:W-:Y:S01]  /*5180*/  ISETP.GT.AND P0, PT, R4, 0x18, PT ;  /* 0x000000180400780c */ /* 0x000fe20003f04270 */
[----:B------:R-:W-:Y:S01]  /*5190*/  @P2 STG.E.U16 desc[UR36][R8.64+0x12], R31 ;  /* 0x0000121f08002986 */ /* 0x000fe2000c101524 */
[----:B------:R-:W-:Y:S01]  /*51a0*/  ISETP.GT.AND P2, PT, R3, RZ, P3 ;  /* 0x000000ff0300720c */ /* 0x000fe20001f44270 */
[-C--:B------:R-:W-:Y:S01]  /*51b0*/  FMUL R47, R47, R88.reuse ;  /* 0x000000582f2f7220 */ /* 0x080fe20000400000 */
[C---:B------:R-:W-:Y:S01]  /*51c0*/  ISETP.GT.AND P3, PT, R3.reuse, 0x8, P3 ;  /* 0x000000080300780c */ /* 0x040fe20001f64270 */
[----:B------:R-:W-:Y:S01]  /*51d0*/  @P4 STG.E.U16 desc[UR36][R6.64+0x20], R32 ;  /* 0x0000202006004986 */ /* 0x000fe2000c101524 */
[----:B------:R-:W-:Y:S01]  /*51e0*/  ISETP.GT.AND P4, PT, R3, RZ, P0 ;  /* 0x000000ff0300720c */ /* 0x000fe20000784270 */
[----:B------:R-:W-:Y:S01]  /*51f0*/  FMUL R48, R48, R88 ;  /* 0x0000005830307220 */ /* 0x000fe20000400000 */
[----:B------:R-:W-:Y:S01]  /*5200*/  F2FP.F16.F32.PACK_AB R36, RZ, R36 ;  /* 0x00000024ff24723e */ /* 0x000fe200000000ff */
[-C--:B------:R-:W-:Y:S01]  /*5210*/  FMUL R49, R49, R88.reuse ;  /* 0x0000005831317220 */ /* 0x080fe20000400000 */
[----:B------:R-:W-:Y:S01]  /*5220*/  F2FP.F16.F32.PACK_AB R37, RZ, R37 ;  /* 0x00000025ff25723e */ /* 0x000fe200000000ff */
[----:B------:R-:W-:Y:S01]  /*5230*/  FMUL R50, R50, R88 ;  /* 0x0000005832327220 */ /* 0x000fe20000400000 */
[----:B------:R-:W-:Y:S01]  /*5240*/  F2FP.F16.F32.PACK_AB R38, RZ, R38 ;  /* 0x00000026ff26723e */ /* 0x000fe200000000ff */
[----:B------:R-:W-:Y:S01]  /*5250*/  FMUL R51, R51, R88 ;  /* 0x0000005833337220 */ /* 0x000fe20000400000 */
[----:B------:R-:W-:Y:S01]  /*5260*/  F2FP.F16.F32.PACK_AB R39, RZ, R39 ;  /* 0x00000027ff27723e */ /* 0x000fe200000000ff */
[----:B------:R-:W-:Y:S01]  /*5270*/  @P2 STG.E.U16 desc[UR36][R6.64+0x22], R33 ;  /* 0x0000222106002986 */ /* 0x000fe2000c101524 */
[----:B------:R-:W-:Y:S01]  /*5280*/  F2FP.F16.F32.PACK_AB R40, RZ, R40 ;  /* 0x00000028ff28723e */ /* 0x000fe200000000ff */
[-C--:B------:R-:W-:Y:S01]  /*5290*/  FMUL R52, R52, R88.reuse ;  /* 0x0000005834347220 */ /* 0x080fe20000400000 */
[----:B------:R-:W-:Y:S01]  /*52a0*/  F2FP.F16.F32.PACK_AB R41, RZ, R41 ;  /* 0x00000029ff29723e */ /* 0x000fe200000000ff */
[----:B------:R-:W-:Y:S01]  /*52b0*/  @P1 STG.E.U16 desc[UR36][R8.64+0x20], R34 ;  /* 0x0000202208001986 */ /* 0x000fe2000c101524 */
[----:B------:R-:W-:Y:S01]  /*52c0*/  ISETP.GT.AND P1, PT, R3, 0x8, P0 ;  /* 0x000000080300780c */ /* 0x000fe20000724270 */
[-C--:B------:R-:W-:Y:S01]  /*52d0*/  FMUL R53, R53, R88.reuse ;  /* 0x0000005835357220 */ /* 0x080fe20000400000 */
[C---:B------:R-:W-:Y:S01]  /*52e0*/  ISETP.GT.AND P0, PT, R4.reuse, 0x20, PT ;  /* 0x000000200400780c */ /* 0x040fe20003f04270 */
[----:B------:R-:W-:Y:S01]  /*52f0*/  @P3 STG.E.U16 desc[UR36][R8.64+0x22], R35 ;  /* 0x0000222308003986 */ /* 0x000fe2000c101524 */
[----:B------:R-:W-:Y:S01]  /*5300*/  ISETP.GT.AND P3, PT, R4, 0x19, PT ;  /* 0x000000190400780c */ /* 0x000fe20003f64270 */
[----:B------:R-:W-:Y:S01]  /*5310*/  FMUL R54, R54, R88 ;  /* 0x0000005836367220 */ /* 0x000fe20000400000 */
[----:B------:R-:W-:Y:S01]  /*5320*/  F2FP.F16.F32.PACK_AB R42, RZ, R42 ;  /* 0x0000002aff2a723e */ /* 0x000fe200000000ff */
[----:B------:R-:W-:Y:S01]  /*5330*/  @P4 STG.E.U16 desc[UR36][R6.64+0x30], R36 ;  /* 0x0000302406004986 */ /* 0x000fe2000c101524 */
[----:B------:R-:W-:Y:S01]  /*5340*/  ISETP.GT.AND P2, PT, R3, RZ, P3 ;  /* 0x000000ff0300720c */ /* 0x000fe20001f44270 */
[-C--:B------:R-:W-:Y:S01]  /*5350*/  FMUL R55, R55, R88.reuse ;  /* 0x0000005837377220 */ /* 0x080fe20000400000 */
[C---:B------:R-:W-:Y:S01]  /*5360*/  ISETP.GT.AND P3, PT, R3.reuse, 0x8, P3 ;  /* 0x000000080300780c */ /* 0x040fe20001f64270 */
[-C--:B------:R-:W-:Y:S01]  /*5370*/  FMUL R56, R56, R88.reuse ;  /* 0x0000005838387220 */ /* 0x080fe20000400000 */
[----:B------:R-:W-:Y:S01]  /*5380*/  ISETP.GT.AND P4, PT, R3, RZ, P0 ;  /* 0x000000ff0300720c */ /* 0x000fe20000784270 */
[-C--:B------:R-:W-:Y:S01]  /*5390*/  FMUL R57, R57, R88.reuse ;  /* 0x0000005839397220 */ /* 0x080fe20000400000 */
[----:B------:R-:W-:Y:S01]  /*53a0*/  F2FP.F16.F32.PACK_AB R43, RZ, R43 ;  /* 0x0000002bff2b723e */ /* 0x000fe200000000ff */
[----:B------:R-:W-:Y:S01]  /*53b0*/  FMUL R58, R58, R88 ;  /* 0x000000583a3a7220 */ /* 0x000fe20000400000 */
[----:B------:R-:W-:Y:S01]  /*53c0*/  F2FP.F16.F32.PACK_AB R44, RZ, R44 ;  /* 0x0000002cff2c723e */ /* 0x000fe200000000ff */
[-C--:B------:R-:W-:Y:S01]  /*53d0*/  FMUL R59, R59, R88.reuse ;  /* 0x000000583b3b7220 */ /* 0x080fe20000400000 */
[----:B------:R-:W-:Y:S01]  /*53e0*/  F2FP.F16.F32.PACK_AB R45, RZ, R45 ;  /* 0x0000002dff2d723e */ /* 0x000fe200000000ff */
[----:B------:R-:W-:Y:S01]  /*53f0*/  FMUL R60, R60, R88 ;  /* 0x000000583c3c7220 */ /* 0x000fe20000400000 */
[----:B------:R-:W-:Y:S01]  /*5400*/  F2FP.F16.F32.PACK_AB R46, RZ, R46 ;  /* 0x0000002eff2e723e */ /* 0x000fe200000000ff */
[----:B------:R-:W-:Y:S01]  /*5410*/  @P2 STG.E.U16 desc[UR36][R6.64+0x32], R37 ;  /* 0x0000322506002986 */ /* 0x000fe2000c101524 */
[----:B------:R-:W-:Y:S01]  /*5420*/  F2FP.F16.F32.PACK_AB R47, RZ, R47 ;  /* 0x0000002fff2f723e */ /* 0x000fe200000000ff */
[----:B------:R-:W-:Y:S01]  /*5430*/  FMUL R61, R61, R88 ;  /* 0x000000583d3d7220 */ /* 0x000fe20000400000 */
[----:B------:R-:W-:Y:S01]  /*5440*/  F2FP.F16.F32.PACK_AB R48, RZ, R48 ;  /* 0x00000030ff30723e */ /* 0x000fe200000000ff */
[----:B------:R-:W-:Y:S01]  /*5450*/  @P1 STG.E.U16 desc[UR36][R8.64+0x30], R38 ;  /* 0x0000302608001986 */ /* 0x000fe2000c101524 */
[----:B------:R-:W-:Y:S01]  /*5460*/  ISETP.GT.AND P1, PT, R3, 0x8, P0 ;  /* 0x000000080300780c */ /* 0x000fe20000724270 */
[-C--:B------:R-:W-:Y:S01]  /*5470*/  FMUL R62, R62, R88.reuse ;  /* 0x000000583e3e7220 */ /* 0x080fe20000400000 */
[C---:B------:R-:W-:Y:S01]  /*5480*/  ISETP.GT.AND P0, PT, R4.reuse, 0x28, PT ;  /* 0x000000280400780c */ /* 0x040fe20003f04270 */
[----:B------:R-:W-:Y:S01]  /*5490*/  @P3 STG.E.U16 desc[UR36][R8.64+0x32], R39 ;  /* 0x0000322708003986 */ /* 0x000fe2000c101524 */
[----:B------:R-:W-:Y:S01]  /*54a0*/  ISETP.GT.AND P3, PT, R4, 0x21, PT ;  /* 0x000000210400780c */ /* 0x000fe20003f64270 */
[-C--:B------:R-:W-:Y:S01]  /*54b0*/  FMUL R63, R63, R88.reuse ;  /* 0x000000583f3f7220 */ /* 0x080fe20000400000 */
[----:B------:R-:W-:Y:S01]  /*54c0*/  F2FP.F16.F32.PACK_AB R49, RZ, R49 ;  /* 0x00000031ff31723e */ /* 0x000fe200000000ff */
[----:B------:R-:W-:Y:S01]  /*54d0*/  @P4 STG.E.U16 desc[UR36][R6.64+0x40], R40 ;  /* 0x0000402806004986 */ /* 0x000fe2000c101524 */
[C---:B------:R-:W-:Y:S01]  /*54e0*/  ISETP.GT.AND P2, PT, R3.reuse, RZ, P3 ;  /* 0x000000ff0300720c */ /* 0x040fe20001f44270 */
[-C--:B------:R-:W-:Y:S01]  /*54f0*/  FMUL R64, R64, R88.reuse ;  /* 0x0000005840407220 */ /* 0x080fe20000400000 */
[----:B------:R-:W-:Y:S01]  /*5500*/  ISETP.GT.AND P3, PT, R3, 0x8, P3 ;  /* 0x000000080300780c */ /* 0x000fe20001f64270 */
[-C--:B------:R-:W-:Y:S01]  /*5510*/  FMUL R65, R65, R88.reuse ;  /* 0x0000005841417220 */ /* 0x080fe20000400000 */
        /* <DEDUP_REMOVED lines=62> */
[----:B------:R-:W-:-:S02]  /*5900*/  F2FP.F16.F32.PACK_AB R68, RZ, R68 ;  /* 0x00000044ff44723e */ /* 0x000fc400000000ff */
[----:B------:R-:W-:Y:S01]  /*5910*/  F2FP.F16.F32.PACK_AB R69, RZ, R69 ;  /* 0x00000045ff45723e */ /* 0x000fe200000000ff */
[----:B------:R-:W-:Y:S01]  /*5920*/  @P1 STG.E.U16 desc[UR36][R8.64+0x60], R50 ;  /* 0x0000603208001986 */ /* 0x000fe2000c101524 */
[C---:B------:R-:W-:Y:S02]  /*5930*/  ISETP.GT.AND P1, PT, R3.reuse, 0x8, P0 ;  /* 0x000000080300780c */ /* 0x040fe40000724270 */
[C---:B------:R-:W-:Y:S01]  /*5940*/  ISETP.GT.AND P0, PT, R4.reuse, 0x40, PT ;  /* 0x000000400400780c */ /* 0x040fe20003f04270 */
[----:B------:R-:W-:Y:S01]  /*5950*/  @P3 STG.E.U16 desc[UR36][R8.64+0x62], R51 ;  /* 0x0000623308003986 */ /* 0x000fe2000c101524 */
[----:B------:R-:W-:Y:S02]  /*5960*/  ISETP.GT.AND P3, PT, R4, 0x39, PT ;  /* 0x000000390400780c */ /* 0x000fe40003f64270 */
[----:B------:R-:W-:Y:S01]  /*5970*/  F2FP.F16.F32.PACK_AB R70, RZ, R70 ;  /* 0x00000046ff46723e */ /* 0x000fe200000000ff */
[----:B------:R-:W-:Y:S01]  /*5980*/  @P4 STG.E.U16 desc[UR36][R6.64+0x70], R52 ;  /* 0x0000703406004986 */ /* 0x000fe2000c101524 */
[----:B------:R-:W-:-:S02]  /*5990*/  ISETP.GT.AND P2, PT, R3, RZ, P3 ;  /* 0x000000ff0300720c */ /* 0x000fc40001f44270 */
[C---:B------:R-:W-:Y:S02]  /*59a0*/  ISETP.GT.AND P3, PT, R3.reuse, 0x8, P3 ;  /* 0x000000080300780c */ /* 0x040fe40001f64270 */
[----:B------:R-:W-:Y:S02]  /*59b0*/  ISETP.GT.AND P4, PT, R3, RZ, P0 ;  /* 0x000000ff0300720c */ /* 0x000fe40000784270 */
[----:B------:R-:W-:Y:S02]  /*59c0*/  F2FP.F16.F32.PACK_AB R71, RZ, R71 ;  /* 0x00000047ff47723e */ /* 0x000fe400000000ff */
[----:B------:R-:W-:Y:S02]  /*59d0*/  F2FP.F16.F32.PACK_AB R72, RZ, R72 ;  /* 0x00000048ff48723e */ /* 0x000fe400000000ff */
[----:B------:R-:W-:Y:S02]  /*59e0*/  F2FP.F16.F32.PACK_AB R73, RZ, R73 ;  /* 0x00000049ff49723e */ /* 0x000fe400000000ff */
        /* <DEDUP_REMOVED lines=33> */
[----:B------:R-:W-:-:S03]  /*5c00*/  F2FP.F16.F32.PACK_AB R87, RZ, R87 ;  /* 0x00000057ff57723e */ /* 0x000fc600000000ff */
[----:B------:R-:W-:Y:S04]  /*5c10*/  @P2 STG.E.U16 desc[UR36][R6.64+0x92], R61 ;  /* 0x0000923d06002986 */ /* 0x000fe8000c101524 */
[----:B------:R-:W-:Y:S01]  /*5c20*/  @P1 STG.E.U16 desc[UR36][R8.64+0x90], R62 ;  /* 0x0000903e08001986 */ /* 0x000fe2000c101524 */
[----:B------:R-:W-:Y:S02]  /*5c30*/  ISETP.GT.AND P1, PT, R3, 0x8, P0 ;  /* 0x000000080300780c */ /* 0x000fe40000724270 */
[C---:B------:R-:W-:Y:S01]  /*5c40*/  ISETP.GT.AND P0, PT, R4.reuse, 0x58, PT ;  /* 0x000000580400780c */ /* 0x040fe20003f04270 */
[----:B------:R-:W-:Y:S01]  /*5c50*/  @P3 STG.E.U16 desc[UR36][R8.64+0x92], R63 ;  /* 0x0000923f08003986 */ /* 0x000fe2000c101524 */
[----:B------:R-:W-:-:S03]  /*5c60*/  ISETP.GT.AND P3, PT, R4, 0x51, PT ;  /* 0x000000510400780c */ /* 0x000fc60003f64270 */
[----:B------:R-:W-:Y:S01]  /*5c70*/  @P4 STG.E.U16 desc[UR36][R6.64+0xa0], R64 ;  /* 0x0000a04006004986 */ /* 0x000fe2000c101524 */
[C---:B------:R-:W-:Y:S02]  /*5c80*/  ISETP.GT.AND P2, PT, R3.reuse, RZ, P3 ;  /* 0x000000ff0300720c */ /* 0x040fe40001f44270 */
[C---:B------:R-:W-:Y:S02]  /*5c90*/  ISETP.GT.AND P3, PT, R3.reuse, 0x8, P3 ;  /* 0x000000080300780c */ /* 0x040fe40001f64270 */
[----:B------:R-:W-:-:S09]  /*5ca0*/  ISETP.GT.AND P4, PT, R3, RZ, P0 ;  /* 0x000000ff0300720c */ /* 0x000fd20000784270 */
        /* <DEDUP_REMOVED lines=9> */
[C---:B------:R-:W-:Y:S02]  /*5d40*/  ISETP.GT.AND P3, PT, R3.reuse, RZ, P0 ;  /* 0x000000ff0300720c */ /* 0x040fe40000764270 */
[----:B------:R-:W-:-:S07]  /*5d50*/  ISETP.GT.AND P0, PT, R3, 0x8, P0 ;  /* 0x000000080300780c */ /* 0x000fce0000704270 */
[----:B------:R-:W-:Y:S04]  /*5d60*/  @P2 STG.E.U16 desc[UR36][R6.64+0xb2], R69 ;  /* 0x0000b24506002986 */ /* 0x000fe8000c101524 */
[----:B------:R-:W-:Y:S01]  /*5d70*/  @P1 STG.E.U16 desc[UR36][R8.64+0xb0], R70 ;  /* 0x0000b04608001986 */ /* 0x000fe2000c101524 */
[----:B------:R-:W-:-:S03]  /*5d80*/  ISETP.GT.AND P1, PT, R4, 0x68, PT ;  /* 0x000000680400780c */ /* 0x000fc60003f24270 */
        /* <DEDUP_REMOVED lines=11> */
[C---:B------:R-:W-:Y:S02]  /*5e40*/  ISETP.GT.AND P2, PT, R3.reuse, RZ, P0 ;  /* 0x000000ff0300720c */ /* 0x040fe40000744270 */
[----:B------:R-:W-:Y:S01]  /*5e50*/  ISETP.GT.AND P0, PT, R3, 0x8, P0 ;  /* 0x000000080300780c */ /* 0x000fe20000704270 */
[----:B------:R-:W-:Y:S01]  /*5e60*/  @P3 STG.E.U16 desc[UR36][R6.64+0xd0], R76 ;  /* 0x0000d04c06003986 */ /* 0x000fe2000c101524 */
[----:B------:R-:W-:-:S04]  /*5e70*/  ISETP.GT.AND P3, PT, R4, 0x70, PT ;  /* 0x000000700400780c */ /* 0x000fc80003f64270 */
[C---:B------:R-:W-:Y:S02]  /*5e80*/  ISETP.GT.AND P4, PT, R3.reuse, RZ, P3 ;  /* 0x000000ff0300720c */ /* 0x040fe40001f84270 */
[----:B------:R-:W-:-:S03]  /*5e90*/  ISETP.GT.AND P3, PT, R3, 0x8, P3 ;  /* 0x000000080300780c */ /* 0x000fc60001f64270 */
[----:B------:R-:W-:Y:S01]  /*5ea0*/  @P2 STG.E.U16 desc[UR36][R6.64+0xd2], R77 ;  /* 0x0000d24d06002986 */ /* 0x000fe2000c101524 */
[----:B------:R-:W-:-:S03]  /*5eb0*/  ISETP.GT.AND P2, PT, R4, 0x79, PT ;  /* 0x000000790400780c */ /* 0x000fc60003f44270 */
[----:B------:R-:W-:Y:S01]  /*5ec0*/  @P1 STG.E.U16 desc[UR36][R8.64+0xd0], R78 ;  /* 0x0000d04e08001986 */ /* 0x000fe2000c101524 */
[----:B------:R-:W-:-:S03]  /*5ed0*/  ISETP.GT.AND P1, PT, R4, 0x78, PT ;  /* 0x000000780400780c */ /* 0x000fc60003f24270 */
[----:B------:R-:W-:Y:S01]  /*5ee0*/  @P0 STG.E.U16 desc[UR36][R8.64+0xd2], R79 ;  /* 0x0000d24f08000986 */ /* 0x000fe2000c101524 */
[----:B------:R-:W-:-:S03]  /*5ef0*/  ISETP.GT.AND P0, PT, R4, 0x71, PT ;  /* 0x000000710400780c */ /* 0x000fc60003f04270 */
[----:B------:R-:W-:Y:S01]  /*5f00*/  @P4 STG.E.U16 desc[UR36][R6.64+0xe0], R80 ;  /* 0x0000e05006004986 */ /* 0x000fe2000c101524 */
[C---:B------:R-:W-:Y:S02]  /*5f10*/  ISETP.GT.AND P4, PT, R3.reuse, RZ, P0 ;  /* 0x000000ff0300720c */ /* 0x040fe40000784270 */
[----:B------:R-:W-:-:S11]  /*5f20*/  ISETP.GT.AND P0, PT, R3, 0x8, P0 ;  /* 0x000000080300780c */ /* 0x000fd60000704270 */
[----:B------:R-:W-:Y:S02]  /*5f30*/  @P4 IMAD.MOV.U32 R4, RZ, RZ, R6 ;  /* 0x000000ffff044224 */ /* 0x000fe400078e0006 */
[----:B------:R-:W-:-:S05]  /*5f40*/  @P4 IMAD.MOV.U32 R5, RZ, RZ, R7 ;  /* 0x000000ffff054224 */ /* 0x000fca00078e0007 */
[----:B------:R0:W-:Y:S01]  /*5f50*/  @P4 STG.E.U16 desc[UR36][R4.64+0xe2], R81 ;  /* 0x0000e25104004986 */ /* 0x0001e2000c101524 */
[C---:B------:R-:W-:Y:S02]  /*5f60*/  ISETP.GT.AND P4, PT, R3.reuse, RZ, P2 ;  /* 0x000000ff0300720c */ /* 0x040fe40001784270 */
[----:B------:R-:W-:Y:S01]  /*5f70*/  ISETP.GT.AND P2, PT, R3, 0x8, P2 ;  /* 0x000000080300780c */ /* 0x000fe20001744270 */
[----:B0-----:R-:W-:Y:S02]  /*5f80*/  @P3 IMAD.MOV.U32 R4, RZ, RZ, R8 ;  /* 0x000000ffff043224 */ /* 0x001fe400078e0008 */
[----:B------:R-:W-:-:S05]  /*5f90*/  @P3 IMAD.MOV.U32 R5, RZ, RZ, R9 ;  /* 0x000000ffff053224 */ /* 0x000fca00078e0009 */
[----:B------:R0:W-:Y:S01]  /*5fa0*/  @P3 STG.E.U16 desc[UR36][R4.64+0xe0], R82 ;  /* 0x0000e05204003986 */ /* 0x0001e2000c101524 */
[C---:B------:R-:W-:Y:S02]  /*5fb0*/  ISETP.GT.AND P3, PT, R3.reuse, RZ, P1 ;  /* 0x000000ff0300720c */ /* 0x040fe40000f64270 */
[----:B------:R-:W-:Y:S01]  /*5fc0*/  ISETP.GT.AND P1, PT, R3, 0x8, P1 ;  /* 0x000000080300780c */ /* 0x000fe20000f24270 */
[----:B0-----:R-:W-:Y:S02]  /*5fd0*/  @P0 IMAD.MOV.U32 R4, RZ, RZ, R8 ;  /* 0x000000ffff040224 */ /* 0x001fe400078e0008 */
[----:B------:R-:W-:-:S05]  /*5fe0*/  @P0 IMAD.MOV.U32 R5, RZ, RZ, R9 ;  /* 0x000000ffff050224 */ /* 0x000fca00078e0009 */
[----:B------:R0:W-:Y:S03]  /*5ff0*/  @P0 STG.E.U16 desc[UR36][R4.64+0xe2], R83 ;  /* 0x0000e25304000986 */ /* 0x0001e6000c101524 */
[----:B0-----:R-:W-:Y:S02]  /*6000*/  @P3 IMAD.MOV.U32 R4, RZ, RZ, R6 ;  /* 0x000000ffff043224 */ /* 0x001fe400078e0006 */
[----:B------:R-:W-:-:S05]  /*6010*/  @P3 IMAD.MOV.U32 R5, RZ, RZ, R7 ;  /* 0x000000ffff053224 */ /* 0x000fca00078e0007 */
[----:B------:R0:W-:Y:S04]  /*6020*/  @P3 STG.E.U16 desc[UR36][R4.64+0xf0], R84 ;  /* 0x0000f05404003986 */ /* 0x0001e8000c101524 */
[----:B------:R4:W-:Y:S01]  /*6030*/  @P4 STG.E.U16 desc[UR36][R6.64+0xf2], R85 ;  /* 0x0000f25506004986 */ /* 0x0009e2000c101524 */
[----:B0-----:R-:W-:Y:S02]  /*6040*/  @P1 IMAD.MOV.U32 R4, RZ, RZ, R8 ;  /* 0x000000ffff041224 */ /* 0x001fe400078e0008 */
[----:B------:R-:W-:-:S05]  /*6050*/  @P1 IMAD.MOV.U32 R5, RZ, RZ, R9 ;  /* 0x000000ffff051224 */ /* 0x000fca00078e0009 */
[----:B------:R4:W-:Y:S04]  /*6060*/  @P1 STG.E.U16 desc[UR36][R4.64+0xf0], R86 ;  /* 0x0000f05604001986 */ /* 0x0009e8000c101524 */
[----:B------:R4:W-:Y:S02]  /*6070*/  @P2 STG.E.U16 desc[UR36][R8.64+0xf2], R87 ;  /* 0x0000f25708002986 */ /* 0x0009e4000c101524 */
.L_x_158:
[----:B------:R-:W-:Y:S05]  /*6080*/  BSYNC B0 ;  /* 0x0000000000007941 */ /* 0x000fea0003800000 */
.L_x_32:
[----:B------:R-:W-:Y:S01]  /*6090*/  IADD3 R16, P0, R16, UR38, RZ ;  /* 0x0000002610107c10 */ /* 0x000fe2000ff1e0ff */
[----:B------:R-:W-:Y:S01]  /*60a0*/  ULDC.64 UR4, c[0x0][0x650] ;  /* 0x0001940000047ab9 */ /* 0x000fe20000000a00 */
[----:B------:R-:W-:Y:S01]  /*60b0*/  PRMT R3, RZ, 0x7610, R3 ;  /* 0x00007610ff037816 */ /* 0x000fe20000000003 */
[----:B------:R-:W-:Y:S01]  /*60c0*/  IMAD.MOV.U32 R100, RZ, RZ, -0x1 ;  /* 0xffffffffff647424 */ /* 0x000fe200078e00ff */
[----:B------:R-:W-:Y:S01]  /*60d0*/  IADD3.X R17, R17, UR41, RZ, P0, !PT ;  /* 0x0000002911117c10 */ /* 0x000fe200087fe4ff */
[----:B------:R-:W-:Y:S01]  /*60e0*/  IMAD.MOV.U32 R99, RZ, RZ, -0x1 ;  /* 0xffffffffff637424 */ /* 0x000fe200078e00ff */
[----:B------:R-:W-:-:S04]  /*60f0*/  ISETP.GE.U32.AND P0, PT, R16, UR4, PT ;  /* 0x0000000410007c0c */ /* 0x000fc8000bf06070 */
[----:B------:R-:W-:-:S13]  /*6100*/  ISETP.GE.U32.AND.EX P0, PT, R17, UR5, PT, P0 ;  /* 0x0000000511007c0c */ /* 0x000fda000bf06100 */
[----:B------:R-:W-:Y:S05]  /*6110*/  @P0 BRA `(.L_x_159) ;  /* 0x00000004004c0947 */ /* 0x000fea0003800000 */
[----:B------:R-:W0:Y:S01]  /*6120*/  LDC.64 R10, c[0x0][0x628] ;  /* 0x00018a00ff0a7b82 */ /* 0x000e220000000a00 */
[----:B---3--:R-:W3:Y:S01]  /*6130*/  S2R R12, SR_CTAID.X ;  /* 0x00000000000c7919 */ /* 0x008ee20000002500 */
[----:B-12-4-:R-:W-:Y:S02]  /*6140*/  IMAD.MOV.U32 R8, RZ, RZ, R16 ;  /* 0x000000ffff087224 */ /* 0x016fe400078e0010 */
[----:B------:R-:W-:Y:S01]  /*6150*/  IMAD.MOV.U32 R9, RZ, RZ, R17 ;  /* 0x000000ffff097224 */ /* 0x000fe200078e0011 */
[----:B------:R-:W1:Y:S03]  /*6160*/  S2R R20, SR_CTAID.Y ;  /* 0x0000000000147919 */ /* 0x000e660000002600 */
[----:B------:R-:W2:Y:S08]  /*6170*/  LDC R0, c[0x0][0x630] ;  /* 0x00018c00ff007b82 */ /* 0x000eb00000000800 */
[----:B------:R-:W4:Y:S01]  /*6180*/  LDC.64 R14, c[0x0][0x620] ;  /* 0x00018800ff0e7b82 */ /* 0x000f220000000a00 */
[----:B0-----:R-:W-:-:S04]  /*6190*/  ISETP.NE.U32.AND P0, PT, R10, RZ, PT ;  /* 0x000000ff0a00720c */ /* 0x001fc80003f05070 */
[----:B------:R-:W-:-:S13]  /*61a0*/  ISETP.NE.AND.EX P0, PT, R11, RZ, PT, P0 ;  /* 0x000000ff0b00720c */ /* 0x000fda0003f05300 */
[----:B-1234-:R-:W-:Y:S05]  /*61b0*/  @!P0 BRA `(.L_x_160) ;  /* 0x0000000000288947 */ /* 0x01efea0003800000 */
        /* <DEDUP_REMOVED lines=10> */
.L_x_160:
[-CC-:B------:R-:W-:Y:S01]  /*6260*/  SHF.R.U64 R99, R8, R0.reuse, R9.reuse ;  /* 0x0000000008637219 */ /* 0x180fe20000001209 */
[----:B------:R-:W0:Y:S01]  /*6270*/  LDC.64 R26, c[0x0][0x640] ;  /* 0x00019000ff1a7b82 */ /* 0x000e220000000a00 */
[----:B------:R-:W-:Y:S01]  /*6280*/  SHF.R.U32.HI R0, RZ, R0, R9 ;  /* 0x00000000ff007219 */ /* 0x000fe20000011609 */
[----:B------:R-:W-:Y:S01]  /*6290*/  ULDC UR4, c[0x0][0x150] ;  /* 0x0000540000047ab9 */ /* 0x000fe20000000800 */
[----:B------:R-:W-:Y:S02]  /*62a0*/  IADD3 R3, P0, RZ, -R99, RZ ;  /* 0x80000063ff037210 */ /* 0x000fe40007f1e0ff */
[----:B------:R-:W-:-:S03]  /*62b0*/  I2FP.F32.U32 R7, R12 ;  /* 0x0000000c00077245 */ /* 0x000fc60000201000 */
[----:B------:R-:W1:Y:S01]  /*62c0*/  LDC R6, c[0x0][0x618] ;  /* 0x00018600ff067b82 */ /* 0x000e620000000800 */
[----:B------:R-:W-:Y:S02]  /*62d0*/  IMAD.X R5, RZ, RZ, ~R0, P0 ;  /* 0x000000ffff057224 */ /* 0x000fe400000e0e00 */
[----:B------:R-:W-:Y:S01]  /*62e0*/  FMUL R7, R7, UR4 ;  /* 0x0000000407077c20 */ /* 0x000fe20008400000 */
[----:B------:R-:W-:Y:S01]  /*62f0*/  ULDC UR4, c[0x0][0x154] ;  /* 0x0000550000047ab9 */ /* 0x000fe20000000800 */
[-C--:B------:R-:W-:Y:S02]  /*6300*/  IMAD R0, R5, R14.reuse, RZ ;  /* 0x0000000e05007224 */ /* 0x080fe400078e02ff */
[C---:B------:R-:W-:Y:S01]  /*6310*/  IMAD.WIDE.U32 R4, R3.reuse, R14, R16 ;  /* 0x0000000e03047225 */ /* 0x040fe200078e0010 */
[----:B------:R-:W2:Y:S01]  /*6320*/  LDC R11, c[0x0][0x608] ;  /* 0x00018200ff0b7b82 */ /* 0x000ea20000000800 */
[----:B------:R-:W3:Y:S02]  /*6330*/  F2I.U32.TRUNC.NTZ R7, R7 ;  /* 0x0000000700077305 */ /* 0x000ee4000020f000 */
[----:B------:R-:W-:-:S04]  /*6340*/  IMAD R3, R3, R15, R0 ;  /* 0x0000000f03037224 */ /* 0x000fc800078e0200 */
[----:B------:R-:W-:Y:S01]  /*6350*/  IMAD.IADD R3, R5, 0x1, R3 ;  /* 0x0000000105037824 */ /* 0x000fe200078e0203 */
[----:B------:R-:W4:Y:S01]  /*6360*/  LDC R8, c[0x0][0x658] ;  /* 0x00019600ff087b82 */ /* 0x000f220000000800 */
[----:B------:R-:W-:Y:S02]  /*6370*/  I2FP.F32.U32 R5, R20 ;  /* 0x0000001400057245 */ /* 0x000fe40000201000 */
[----:B0-----:R-:W-:-:S04]  /*6380*/  ISETP.NE.U32.AND P0, PT, R26, RZ, PT ;  /* 0x000000ff1a00720c */ /* 0x001fc80003f05070 */
[----:B------:R-:W-:Y:S01]  /*6390*/  ISETP.NE.AND.EX P0, PT, R27, RZ, PT, P0 ;  /* 0x000000ff1b00720c */ /* 0x000fe20003f05300 */
[----:B------:R-:W0:Y:S01]  /*63a0*/  LDC R9, c[0x0][0x144] ;  /* 0x00005100ff097b82 */ /* 0x000e220000000800 */
[-C--:B-1----:R-:W-:Y:S01]  /*63b0*/  SHF.R.U64 R13, R4, R6.reuse, R3 ;  /* 0x00000006040d7219 */ /* 0x082fe20000001203 */
[----:B---3--:R-:W-:Y:S01]  /*63c0*/  IMAD.MOV R7, RZ, RZ, -R7 ;  /* 0x000000ffff077224 */ /* 0x008fe200078e0a07 */
[----:B------:R-:W-:Y:S01]  /*63d0*/  SHF.R.U32.HI R0, RZ, R6, R3 ;  /* 0x00000006ff007219 */ /* 0x000fe20000011603 */
[----:B------:R-:W-:-:S04]  /*63e0*/  FMUL R6, R5, UR4 ;  /* 0x0000000405067c20 */ /* 0x000fc80008400000 */
[----:B------:R-:W1:Y:S01]  /*63f0*/  LDC R21, c[0x0][0x148] ;  /* 0x00005200ff157b82 */ /* 0x000e620000000800 */
[----:B------:R3:W0:Y:S01]  /*6400*/  F2I.U32.TRUNC.NTZ R14, R6 ;  /* 0x00000006000e7305 */ /* 0x000622000020f000 */
[-CC-:B--2---:R-:W-:Y:S02]  /*6410*/  SHF.R.U64 R10, R13, R11.reuse, R0.reuse ;  /* 0x0000000b0d0a7219 */ /* 0x184fe40000001200 */
[----:B------:R-:W-:-:S04]  /*6420*/  SHF.R.U32.HI R3, RZ, R11, R0 ;  /* 0x0000000bff037219 */ /* 0x000fc80000011600 */
[----:B-----5:R-:W2:Y:S01]  /*6430*/  LDC R24, c[0x0][0x648] ;  /* 0x00019200ff187b82 */ /* 0x020ea20000000800 */
[-CC-:B----4-:R-:W-:Y:S02]  /*6440*/  SHF.R.U64 R15, R10, R8.reuse, R3.reuse ;  /* 0x000000080a0f7219 */ /* 0x190fe40000001203 */
[----:B------:R-:W-:-:S03]  /*6450*/  SHF.R.U32.HI R5, RZ, R8, R3 ;  /* 0x00000008ff057219 */ /* 0x000fc60000011603 */
[----:B------:R-:W-:Y:S02]  /*6460*/  IMAD.MOV.U32 R4, RZ, RZ, R15 ;  /* 0x000000ffff047224 */ /* 0x000fe400078e000f */
[----:B------:R-:W4:Y:S01]  /*6470*/  LDC R28, c[0x0][0x638] ;  /* 0x00018e00ff1c7b82 */ /* 0x000f220000000800 */
[----:B0-----:R-:W-:-:S07]  /*6480*/  IMAD R25, R9, R7, R12 ;  /* 0x0000000709197224 */ /* 0x001fce00078e020c */
[----:B------:R-:W0:Y:S08]  /*6490*/  LDC R29, c[0x0][0x610] ;  /* 0x00018400ff1d7b82 */ /* 0x000e300000000800 */
[----:B------:R-:W0:Y:S01]  /*64a0*/  LDC R30, c[0x0][0x600] ;  /* 0x00018000ff1e7b82 */ /* 0x000e220000000800 */
[----:B-1-3--:R-:W-:Y:S05]  /*64b0*/  @!P0 BRA `(.L_x_161) ;  /* 0x0000000000288947 */ /* 0x00afea0003800000 */
[----:B------:R-:W1:Y:S02]  /*64c0*/  LDC R0, c[0x0][0x64c] ;  /* 0x00019300ff007b82 */ /* 0x000e640000000800 */
[----:B-1----:R-:W-:-:S05]  /*64d0*/  IADD3 R3, P0, R15, R0, RZ ;  /* 0x000000000f037210 */ /* 0x002fca0007f1e0ff */
        /* <DEDUP_REMOVED lines=8> */
.L_x_161:
[----:B------:R-:W-:Y:S01]  /*6560*/  ISETP.NE.AND P0, PT, R2, 0x1, PT ;  /* 0x000000010200780c */ /* 0x000fe20003f05270 */
[----:B------:R-:W-:Y:S01]  /*6570*/  IMAD.MOV R14, RZ, RZ, -R14 ;  /* 0x000000ffff0e7224 */ /* 0x000fe200078e0a0e */
[----:B--2---:R-:W-:Y:S02]  /*6580*/  SHF.R.U64 R0, R4, R24, R5 ;  /* 0x0000001804007219 */ /* 0x004fe40000001205 */
[----:B------:R-:W-:Y:S02]  /*6590*/  LOP3.LUT R3, R10, R97, RZ, 0xc0, !PT ;  /* 0x000000610a037212 */ /* 0x000fe400078ec0ff */
[----:B------:R-:W-:Y:S01]  /*65a0*/  LOP3.LUT R6, R13, R96, RZ, 0xc0, !PT ;  /* 0x000000600d067212 */ /* 0x000fe200078ec0ff */
[----:B------:R-:W-:Y:S02]  /*65b0*/  IMAD.MOV R4, RZ, RZ, -R0 ;  /* 0x000000ffff047224 */ /* 0x000fe400078e0a00 */
[----:B------:R-:W-:Y:S02]  /*65c0*/  IMAD R0, R92, R0, R3 ;  /* 0x000000005c007224 */ /* 0x000fe400078e0203 */
[----:B----4-:R-:W-:-:S02]  /*65d0*/  IMAD R3, R4, R28, R15 ;  /* 0x0000001c04037224 */ /* 0x010fc400078e020f */
[----:B------:R-:W-:Y:S02]  /*65e0*/  @P0 IMAD R25, R21, R14, R20 ;  /* 0x0000000e15190224 */ /* 0x000fe400078e0214 */
[----:B0-----:R-:W-:Y:S02]  /*65f0*/  IMAD R5, R3, R30, R6 ;  /* 0x0000001e03057224 */ /* 0x001fe400078e0206 */
[----:B------:R-:W-:Y:S02]  /*6600*/  IMAD R0, R0, R29, R25 ;  /* 0x0000001d00007224 */ /* 0x000fe400078e0219 */
[----:B------:R-:W-:-:S03]  /*6610*/  IMAD.MOV.U32 R4, RZ, RZ, 0x1 ;  /* 0x00000001ff047424 */ /* 0x000fc600078e00ff */
[----:B------:R-:W-:Y:S02]  /*6620*/  SEL R100, R5, R0, !P0 ;  /* 0x0000000005647207 */ /* 0x000fe40004000000 */
[----:B------:R-:W-:Y:S02]  /*6630*/  PRMT R3, R4, 0x7610, R3 ;  /* 0x0000761004037816 */ /* 0x000fe40000000003 */
[----:B------:R-:W-:-:S07]  /*6640*/  SEL R0, R0, R5, !P0 ;  /* 0x0000000500007207 */ /* 0x000fce0004000000 */
.L_x_159:
[----:B------:R-:W-:Y:S01]  /*6650*/  UIADD3 UR42, UR43, UR42, URZ ;  /* 0x0000002a2b2a7290 */ /* 0x000fe2000fffe03f */
[----:B------:R-:W-:Y:S01]  /*6660*/  LOP3.LUT P0, RZ, R3, 0xff, RZ, 0xc0, !PT ;  /* 0x000000ff03ff7812 */ /* 0x000fe2000780c0ff */
[----:B------:R-:W-:Y:S02]  /*6670*/  IMAD.MOV.U32 R101, RZ, RZ, R0 ;  /* 0x000000ffff657224 */ /* 0x000fe400078e0000 */
[----:B------:R-:W-:Y:S02]  /*6680*/  USHF.R.U32.HI UR4, URZ, 0x2, UR42 ;  /* 0x000000023f047899 */ /* 0x000fe4000801162a */
[----:B------:R-:W-:Y:S02]  /*6690*/  UISETP.GT.U32.AND UP1, UPT, UR42, 0x3, UPT ;  /* 0x000000032a00788c */ /* 0x000fe4000bf24070 */
[----:B------:R-:W-:Y:S02]  /*66a0*/  ULOP3.LUT UR4, UR4, 0x1, URZ, 0xc0, !UPT ;  /* 0x0000000104047892 */ /* 0x000fe4000f8ec03f */
[----:B------:R-:W-:-:S02]  /*66b0*/  UISETP.LT.U32.AND UP1, UPT, UR43, 0x4, UP1 ;  /* 0x000000042b00788c */ /* 0x000fc40008f21070 */
[----:B------:R-:W-:Y:S02]  /*66c0*/  UISETP.NE.U32.AND UP0, UPT, UR4, 0x1, UPT ;  /* 0x000000010400788c */ /* 0x000fe4000bf05070 */
[----:B------:R-:W-:Y:S02]  /*66d0*/  USEL UR5, URZ, 0x1, !UP1 ;  /* 0x000000013f057887 */ /* 0x000fe4000c800000 */
[----:B------:R-:W-:Y:S02]  /*66e0*/  UISETP.GT.U32.AND UP0, UPT, UR43, 0x3, !UP0 ;  /* 0x000000032b00788c */ /* 0x000fe4000c704070 */
[----:B------:R-:W-:Y:S02]  /*66f0*/  ULOP3.LUT UR42, UR42, 0x3, URZ, 0xc0, !UPT ;  /* 0x000000032a2a7892 */ /* 0x000fe4000f8ec03f */
[----:B------:R-:W-:-:S04]  /*6700*/  USEL UR4, URZ, 0x1, !UP0 ;  /* 0x000000013f047887 */ /* 0x000fc8000c000000 */
[----:B------:R-:W-:Y:S01]  /*6710*/  ULOP3.LUT UR40, UR4, UR40, UR5, 0x96, !UPT ;  /* 0x0000002804287292 */ /* 0x000fe2000f8e9605 */
[----:B------:R-:W-:Y:S11]  /*6720*/  @P0 BRA `(.L_x_162) ;  /* 0xffffffac00380947 */ /* 0x000ff6000383ffff */
[----:B------:R-:W-:Y:S05]  /*6730*/  EXIT ;  /* 0x000000000000794d */ /* 0x000fea0003800000 */
.L_x_7:
        /* <DEDUP_REMOVED lines=26> */
.L_x_164:
[----:B------:R-:W0:Y:S01]  /*68e0*/  LDC.64 R28, c[0x0][0x640] ;  /* 0x00019000ff1c7b82 */ /* 0x000e220000000a00 */
[-CC-:B------:R-:W-:Y:S01]  /*68f0*/  SHF.R.U64 R21, R14, R6.reuse, R15.reuse ;  /* 0x000000060e157219 */ /* 0x180fe2000000120f */
[----:B------:R-:W-:Y:S01]  /*6900*/  IMAD.MOV.U32 R30, RZ, RZ, 0x1 ;  /* 0x00000001ff1e7424 */ /* 0x000fe200078e00ff */
[----:B------:R-:W-:Y:S02]  /*6910*/  SHF.R.U32.HI R6, RZ, R6, R15 ;  /* 0x00000006ff067219 */ /* 0x000fe4000001160f */
[----:B------:R-:W-:-:S03]  /*6920*/  IADD3 R13, P0, RZ, -R21, RZ ;  /* 0x80000015ff0d7210 */ /* 0x000fc60007f1e0ff */
[----:B------:R-:W1:Y:S02]  /*6930*/  LDC R12, c[0x0][0x618] ;  /* 0x00018600ff0c7b82 */ /* 0x000e640000000800 */
[----:B------:R-:W-:-:S04]  /*6940*/  IMAD.X R9, RZ, RZ, ~R6, P0 ;  /* 0x000000ffff097224 */ /* 0x000fc800000e0e06 */
[-C--:B------:R-:W-:Y:S02]  /*6950*/  IMAD R6, R9, R24.reuse, RZ ;  /* 0x0000001809067224 */ /* 0x080fe400078e02ff */
[----:B------:R-:W2:Y:S01]  /*6960*/  LDC R14, c[0x0][0x608] ;  /* 0x00018200ff0e7b82 */ /* 0x000ea20000000800 */
[----:B------:R-:W-:-:S04]  /*6970*/  IMAD.WIDE.U32 R8, R13, R24, R16 ;  /* 0x000000180d087225 */ /* 0x000fc800078e0010 */
[----:B------:R-:W-:-:S03]  /*6980*/  IMAD R13, R13, R25, R6 ;  /* 0x000000190d0d7224 */ /* 0x000fc600078e0206 */
[----:B------:R-:W3:Y:S01]  /*6990*/  LDC R27, c[0x0][0x658] ;  /* 0x00019600ff1b7b82 */ /* 0x000ee20000000800 */
[----:B------:R-:W-:Y:S01]  /*69a0*/  IMAD.IADD R9, R9, 0x1, R13 ;  /* 0x0000000109097824 */ /* 0x000fe200078e020d */
[----:B0-----:R-:W-:-:S04]  /*69b0*/  ISETP.NE.U32.AND P0, PT, R28, RZ, PT ;  /* 0x000000ff1c00720c */ /* 0x001fc80003f05070 */
[----:B------:R-:W-:Y:S02]  /*69c0*/  ISETP.NE.AND.EX P0, PT, R29, RZ, PT, P0 ;  /* 0x000000ff1d00720c */ /* 0x000fe40003f05300 */
[----:B------:R-:W0:Y:S01]  /*69d0*/  LDC R22, c[0x0][0x600] ;  /* 0x00018000ff167b82 */ /* 0x000e220000000800 */
[-CC-:B-1----:R-:W-:Y:S01]  /*69e0*/  SHF.R.U64 R10, R8, R12.reuse, R9.reuse ;  /* 0x0000000c080a7219 */ /* 0x182fe20000001209 */
[----:B------:R-:W-:Y:S01]  /*69f0*/  IMAD.MOV.U32 R8, RZ, RZ, -0x1 ;  /* 0xffffffffff087424 */ /* 0x000fe200078e00ff */
[----:B------:R-:W-:-:S05]  /*6a00*/  SHF.R.U32.HI R9, RZ, R12, R9 ;  /* 0x0000000cff097219 */ /* 0x000fca0000011609 */
[----:B------:R-:W1:Y:S01]  /*6a10*/  LDC R24, c[0x0][0x648] ;  /* 0x00019200ff187b82 */ /* 0x000e620000000800 */
[-CC-:B--2---:R-:W-:Y:S02]  /*6a20*/  SHF.R.U64 R23, R10, R14.reuse, R9.reuse ;  /* 0x0000000e0a177219 */ /* 0x184fe40000001209 */
[----:B------:R-:W-:-:S05]  /*6a30*/  SHF.R.U32.HI R6, RZ, R14, R9 ;  /* 0x0000000eff067219 */ /* 0x000fca0000011609 */
[----:B------:R-:W2:Y:S01]  /*6a40*/  LDC R26, c[0x0][0x638] ;  /* 0x00018e00ff1a7b82 */ /* 0x000ea20000000800 */
[-C--:B---3--:R-:W-:Y:S02]  /*6a50*/  SHF.L.U32 R8, R8, R27.reuse, RZ ;  /* 0x0000001b08087219 */ /* 0x088fe400000006ff */
[-CC-:B------:R-:W-:Y:S02]  /*6a60*/  SHF.R.U64 R25, R23, R27.reuse, R6.reuse ;  /* 0x0000001b17197219 */ /* 0x180fe40000001206 */
[----:B------:R-:W-:Y:S02]  /*6a70*/  LOP3.LUT R32, RZ, R8, RZ, 0x33, !PT ;  /* 0x00000008ff207212 */ /* 0x000fe400078e33ff */
[----:B------:R-:W-:Y:S01]  /*6a80*/  SHF.R.U32.HI R9, RZ, R27, R6 ;  /* 0x0000001bff097219 */ /* 0x000fe20000011606 */
[----:B------:R-:W3:Y:S01]  /*6a90*/  LDC R31, c[0x0][0x610] ;  /* 0x00018400ff1f7b82 */ /* 0x000ee20000000800 */
[----:B------:R-:W-:Y:S01]  /*6aa0*/  IMAD.MOV.U32 R8, RZ, RZ, R25 ;  /* 0x000000ffff087224 */ /* 0x000fe200078e0019 */
[----:B------:R-:W-:Y:S06]  /*6ab0*/  @!P0 BRA `(.L_x_165) ;  /* 0x0000000000288947 */ /* 0x000fec0003800000 */
        /* <DEDUP_REMOVED lines=10> */
.L_x_165:
[----:B------:R-:W-:Y:S02]  /*6b60*/  ISETP.NE.AND P0, PT, R2, 0x1, PT ;  /* 0x000000010200780c */ /* 0x000fe40003f05270 */
[----:B-1----:R-:W-:Y:S01]  /*6b70*/  SHF.R.U64 R6, R8, R24, R9 ;  /* 0x0000001808067219 */ /* 0x002fe20000001209 */
[----:B0-----:R-:W-:Y:S01]  /*6b80*/  VIADD R9, R22, 0xffffffff ;  /* 0xffffffff16097836 */ /* 0x001fe20000000000 */
[----:B------:R-:W-:Y:S02]  /*6b90*/  SHF.L.U32 R30, R30, R27, RZ ;  /* 0x0000001b1e1e7219 */ /* 0x000fe400000006ff */
[----:B------:R-:W-:Y:S01]  /*6ba0*/  LOP3.LUT R5, R23, R32, RZ, 0xc0, !PT ;  /* 0x0000002017057212 */ /* 0x000fe200078ec0ff */
[----:B------:R-:W-:-:S04]  /*6bb0*/  IMAD.MOV R8, RZ, RZ, -R6 ;  /* 0x000000ffff087224 */ /* 0x000fc800078e0a06 */
[----:B------:R-:W-:Y:S01]  /*6bc0*/  IMAD R6, R30, R6, R5 ;  /* 0x000000061e067224 */ /* 0x000fe200078e0205 */
[----:B------:R-:W-:Y:S01]  /*6bd0*/  LOP3.LUT R5, R10, R9, RZ, 0xc0, !PT ;  /* 0x000000090a057212 */ /* 0x000fe200078ec0ff */
[----:B------:R-:W-:Y:S02]  /*6be0*/  @P0 IMAD R3, R7, R20, R4 ;  /* 0x0000001407030224 */ /* 0x000fe400078e0204 */
[----:B--2---:R-:W-:Y:S02]  /*6bf0*/  IMAD R4, R8, R26, R25 ;  /* 0x0000001a08047224 */ /* 0x004fe400078e0219 */
[----:B---3--:R-:W-:Y:S02]  /*6c00*/  IMAD R3, R6, R31, R3 ;  /* 0x0000001f06037224 */ /* 0x008fe400078e0203 */
[----:B------:R-:W-:Y:S02]  /*6c10*/  IMAD R4, R4, R22, R5 ;  /* 0x0000001604047224 */ /* 0x000fe400078e0205 */
[----:B------:R-:W-:-:S02]  /*6c20*/  IMAD.MOV.U32 R8, RZ, RZ, 0x1 ;  /* 0x00000001ff087424 */ /* 0x000fc400078e00ff */
[----:B------:R-:W-:Y:S01]  /*6c30*/  IMAD.MOV.U32 R6, RZ, RZ, R21 ;  /* 0x000000ffff067224 */ /* 0x000fe200078e0015 */
[----:B------:R-:W-:Y:S02]  /*6c40*/  SEL R13, R4, R3, !P0 ;  /* 0x00000003040d7207 */ /* 0x000fe40004000000 */
[----:B------:R-:W-:-:S07]  /*6c50*/  SEL R19, R3, R4, !P0 ;  /* 0x0000000403137207 */ /* 0x000fce0004000000 */
.L_x_163:
[----:B------:R-:W-:-:S08]  /*6c60*/  NOP ;  /* 0x0000000000007918 */ /* 0x000fd00000000000 */
[----:B------:R-:W0:-:S00]  /*6c70*/  USETMAXREG.DEALLOC.CTAPOOL 0x28 ;  /* 0x00000028000079c8 */ /* 0x000e0000080e0500 */
[----:B0-----:R-:W-:-:S13]  /*6c80*/  ISETP.NE.AND P0, PT, R0, RZ, PT ;  /* 0x000000ff0000720c */ /* 0x001fda0003f05270 */
[----:B------:R-:W-:Y:S05]  /*6c90*/  @P0 EXIT ;  /* 0x000000000000094d */ /* 0x000fea0003800000 */
[----:B------:R-:W-:Y:S01]  /*6ca0*/  LOP3.LUT P0, RZ, R8, 0xff, RZ, 0xc0, !PT ;  /* 0x000000ff08ff7812 */ /* 0x000fe2000780c0ff */
[----:B------:R-:W-:Y:S02]  /*6cb0*/  IMAD.MOV.U32 R10, RZ, RZ, 0x1 ;  /* 0x00000001ff0a7424 */ /* 0x000fe400078e00ff */
[----:B------:R-:W-:-:S10]  /*6cc0*/  IMAD.MOV.U32 R9, RZ, RZ, RZ ;  /* 0x000000ffff097224 */ /* 0x000fd400078e00ff */
[----:B------:R-:W-:Y:S05]  /*6cd0*/  @!P0 BRA `(.L_x_166) ;  /* 0x0000000c00688947 */ /* 0x000fea0003800000 */
[----:B------:R-:W0:Y:S01]  /*6ce0*/  LDC R0, c[0x0][0x28c] ;  /* 0x0000a300ff007b82 */ /* 0x000e220000000800 */
[----:B------:R-:W-:Y:S01]  /*6cf0*/  ULDC UR6, c[0x0][0x658] ;  /* 0x0001960000067ab9 */ /* 0x000fe20000000800 */
[----:B------:R-:W-:Y:S01]  /*6d00*/  UMOV UR7, 0xffffffff ;  /* 0xffffffff00077882 */ /* 0x000fe20000000000 */
[----:B------:R-:W-:Y:S01]  /*6d10*/  BSSY B0, `(.L_x_166) ;  /* 0x00000d6000007945 */ /* 0x000fe20003800000 */
[----:B------:R-:W-:Y:S01]  /*6d20*/  USHF.L.U32 UR7, UR7, UR6, URZ ;  /* 0x0000000607077299 */ /* 0x000fe2000800063f */
[----:B------:R-:W-:Y:S01]  /*6d30*/  LOP3.LUT R12, R18, 0x2, RZ, 0xfc, !PT ;  /* 0x00000002120c7812 */ /* 0x000fe200078efcff */
[----:B------:R-:W-:Y:S01]  /*6d40*/  IMAD.MOV.U32 R10, RZ, RZ, 0x1 ;  /* 0x00000001ff0a7424 */ /* 0x000fe200078e00ff */
[----:B------:R-:W-:Y:S01]  /*6d50*/  ULDC UR5, c[0x0][0x600] ;  /* 0x0001800000057ab9 */ /* 0x000fe20000000800 */
[----:B------:R-:W1:Y:S01]  /*6d60*/  S2UR UR4, SR_CgaCtaId ;  /* 0x00000000000479c3 */ /* 0x000e620000008800 */
[----:B------:R-:W-:Y:S01]  /*6d70*/  IMAD.MOV.U32 R9, RZ, RZ, RZ ;  /* 0x000000ffff097224 */ /* 0x000fe200078e00ff */
[----:B------:R-:W-:Y:S01]  /*6d80*/  UMOV UR8, 0x1 ;  /* 0x0000000100087882 */ /* 0x000fe20000000000 */
[----:B------:R-:W-:-:S02]  /*6d90*/  UIADD3 UR5, UR5, -0x1, URZ ;  /* 0xffffffff05057890 */ /* 0x000fc4000fffe03f */
[----:B------:R-:W-:Y:S02]  /*6da0*/  USHF.L.U32 UR6, UR8, UR6, URZ ;  /* 0x0000000608067299 */ /* 0x000fe4000800063f */
[----:B------:R-:W-:Y:S01]  /*6db0*/  ULOP3.LUT UR7, URZ, UR7, URZ, 0x33, !UPT ;  /* 0x000000073f077292 */ /* 0x000fe2000f8e333f */
[----:B------:R-:W-:Y:S01]  /*6dc0*/  ULDC.64 UR42, c[0x0][0x198] ;  /* 0x00006600002a7ab9 */ /* 0x000fe20000000a00 */
[----:B0-----:R-:W-:-:S05]  /*6dd0*/  VIADD R0, R0, 0x3f ;  /* 0x0000003f00007836 */ /* 0x001fca0000000000 */
[----:B------:R-:W-:Y:S01]  /*6de0*/  SHF.R.S32.HI R3, RZ, 0x1f, R0 ;  /* 0x0000001fff037819 */ /* 0x000fe20000011400 */
[----:B-1----:R-:W-:-:S03]  /*6df0*/  USHF.L.U32 UR4, UR4, 0x3, URZ ;  /* 0x0000000304047899 */ /* 0x002fc6000800063f */
[----:B------:R-:W-:Y:S01]  /*6e00*/  LEA.HI R3, R3, R0, RZ, 0x6 ;  /* 0x0000000003037211 */ /* 0x000fe200078f30ff */
[----:B------:R-:W-:-:S03]  /*6e10*/  IMAD.MOV.U32 R0, RZ, RZ, 0x1 ;  /* 0x00000001ff007424 */ /* 0x000fc600078e00ff */
[--C-:B------:R-:W-:Y:S02]  /*6e20*/  SHF.R.S32.HI R8, RZ, 0x6, R3.reuse ;  /* 0x00000006ff087819 */ /* 0x100fe40000011403 */
[----:B------:R-:W-:-:S03]  /*6e30*/  PRMT R3, R0, 0x7610, R3 ;  /* 0x0000761000037816 */ /* 0x000fc60000000003 */
[----:B------:R-:W-:-:S07]  /*6e40*/  VIADD R0, R8, 0x1 ;  /* 0x0000000108007836 */ /* 0x000fce0000000000 */
.L_x_177:
[----:B------:R-:W-:-:S03]  /*6e50*/  UMOV UR8, 0xffffffff ;  /* 0xffffffff00087882 */ /* 0x000fc60000000000 */
[----:B------:R-:W-:Y:S05]  /*6e60*/  BRA.DIV UR8, `(.L_x_167) ;  /* 0x0000000e08ec7947 */ /* 0x000fea000b800000 */
[----:B------:R-:W-:-:S13]  /*6e70*/  ELECT P6, URZ, PT ;  /* 0x00000000003f782f */ /* 0x000fda00038c0000 */
.L_x_188:
[----:B------:R-:W-:Y:S04]  /*6e80*/  BSSY B1, `(.L_x_168) ;  /* 0x000004b000017945 */ /* 0x000fe80003800000 */
[----:B------:R-:W-:Y:S05]  /*6e90*/  @!P6 BRA `(.L_x_169) ;  /* 0x000000040024e947 */ /* 0x000fea0003800000 */
[----:B------:R-:W0:Y:S02]  /*6ea0*/  LDC R4, c[0x0][0x28c] ;  /* 0x0000a300ff047b82 */ /* 0x000e240000000800 */
[----:B0-----:R-:W-:-:S13]  /*6eb0*/  ISETP.GE.AND P0, PT, R4, 0x1, PT ;  /* 0x000000010400780c */ /* 0x001fda0003f06270 */
[----:B------:R-:W-:Y:S05]  /*6ec0*/  @!P0 BRA `(.L_x_169) ;  /* 0x0000000400188947 */ /* 0x000fea0003800000 */
[----:B------:R-:W-:Y:S02]  /*6ed0*/  IMAD.SHL.U32 R19, R19, 0x80, RZ ;  /* 0x0000008013137824 */ /* 0x000fe400078e00ff */
[----:B------:R-:W-:Y:S02]  /*6ee0*/  IMAD.SHL.U32 R15, R13, 0x80, RZ ;  /* 0x000000800d0f7824 */ /* 0x000fe400078e00ff */
[----:B------:R-:W-:Y:S02]  /*6ef0*/  IMAD.MOV.U32 R21, RZ, RZ, RZ ;  /* 0x000000ffff157224 */ /* 0x000fe400078e00ff */
[----:B------:R-:W-:Y:S02]  /*6f00*/  IMAD.U32 R23, RZ, RZ, UR4 ;  /* 0x00000004ff177e24 */ /* 0x000fe4000f8e00ff */
[----:B------:R-:W-:Y:S02]  /*6f10*/  IMAD.MOV.U32 R4, RZ, RZ, R0 ;  /* 0x000000ffff047224 */ /* 0x000fe400078e0000 */
[----:B------:R-:W-:-:S02]  /*6f20*/  IMAD.MOV.U32 R5, RZ, RZ, R10 ;  /* 0x000000ffff057224 */ /* 0x000fc400078e000a */
[----:B------:R-:W-:Y:S02]  /*6f30*/  IMAD.MOV.U32 R7, RZ, RZ, R9 ;  /* 0x000000ffff077224 */ /* 0x000fe400078e0009 */
[----:B------:R-:W-:Y:S02]  /*6f40*/  VIADD R25, R19, 0x40 ;  /* 0x0000004013197836 */ /* 0x000fe40000000000 */
[----:B------:R-:W-:-:S07]  /*6f50*/  VIADD R26, R15, 0x40 ;  /* 0x000000400f1a7836 */ /* 0x000fce0000000000 */
.L_x_172:
[----:B------:R-:W0:Y:S01]  /*6f60*/  S2R R22, SR_CgaCtaId ;  /* 0x0000000000167919 */ /* 0x000e220000008800 */
[----:B------:R-:W-:Y:S02]  /*6f70*/  MOV R13, 0x400 ;  /* 0x00000400000d7802 */ /* 0x000fe40000000f00 */
[----:B------:R-:W-:-:S13]  /*6f80*/  ISETP.NE.AND P1, PT, R11, RZ, PT ;  /* 0x000000ff0b00720c */ /* 0x000fda0003f25270 */
[----:B------:R-:W1:Y:S01]  /*6f90*/  @!P1 LDC R14, c[0x0][0x500] ;  /* 0x00014000ff0e9b82 */ /* 0x000e620000000800 */
[----:B0-----:R-:W-:Y:S02]  /*6fa0*/  LEA R24, R22, R13, 0x18 ;  /* 0x0000000d16187211 */ /* 0x001fe400078ec0ff */
[----:B------:R-:W-:-:S03]  /*6fb0*/  SHF.L.U32 R13, R5, 0x1f, RZ ;  /* 0x0000001f050d7819 */ /* 0x000fc600000006ff */
[----:B------:R-:W-:-:S04]  /*6fc0*/  IMAD R20, R7, 0x8, R24 ;  /* 0x0000000807147824 */ /* 0x000fc800078e0218 */
[----:B------:R-:W0:Y:S02]  /*6fd0*/  SYNCS.PHASECHK.TRANS64.TRYWAIT P0, [R20+URZ+0x20], R13 ;  /* 0x0000200d140075a7 */ /* 0x000e24000800017f */
[----:B01----:R-:W-:Y:S05]  /*6fe0*/  @!P0 BRA `(.L_x_170) ;  /* 0x0000000c00ac8947 */ /* 0x003fea0003800000 */
.L_x_189:
[----:B0-----:R-:W-:Y:S01]  /*6ff0*/  PRMT R13, R12, 0x9910, RZ ;  /* 0x000099100c0d7816 */ /* 0x001fe200000000ff */
[----:B------:R0:W-:Y:S03]  /*7000*/  @!P1 SYNCS.ARRIVE.TRANS64 RZ, [R20+URZ], R14 ;  /* 0x0000000e14ff99a7 */ /* 0x0001e6000800003f */
[----:B------:R-:W-:-:S13]  /*7010*/  ISETP.NE.AND P0, PT, R13, 0x2, PT ;  /* 0x000000020d00780c */ /* 0x000fda0003f05270 */
[----:B0-----:R-:W-:Y:S05]  /*7020*/  @P0 BRA `(.L_x_171) ;  /* 0x0000000000040947 */ /* 0x001fea0003800000 */
[----:B------:R-:W-:Y:S01]  /*7030*/  BPT.TRAP 0x1 ;  /* 0x000000040000795c */ /* 0x000fe20000300000 */
.L_x_171:
[----:B------:R-:W-:Y:S01]  /*7040*/  IMAD R13, R7, 0x10, R22 ;  /* 0x00000010070d7824 */ /* 0x000fe200078e0216 */
[----:B------:R-:W-:Y:S01]  /*7050*/  R2UR UR33, R20 ;  /* 0x00000000142172ca */ /* 0x000fe200000e0000 */
[----:B------:R-:W-:Y:S01]  /*7060*/  VIADD R4, R4, 0xffffffff ;  /* 0xffffffff04047836 */ /* 0x000fe20000000000 */
[----:B------:R-:W-:Y:S01]  /*7070*/  R2UR UR35, R23 ;  /* 0x00000000172372ca */ /* 0x000fe200000e0000 */
[----:B------:R-:W-:Y:S01]  /*7080*/  IMAD.SHL.U32 R13, R13, 0x200, RZ ;  /* 0x000002000d0d7824 */ /* 0x000fe200078e00ff */
[----:B------:R-:W-:Y:S01]  /*7090*/  R2UR UR36, R6 ;  /* 0x00000000062472ca */ /* 0x000fe200000e0000 */
[----:B------:R-:W-:Y:S01]  /*70a0*/  UIADD3 UR14, UP0, UR42, 0xf0, URZ ;  /* 0x000000f02a0e7890 */ /* 0x000fe2000ff1e03f */
[----:B------:R-:W-:Y:S01]  /*70b0*/  R2UR UR34, R19 ;  /* 0x00000000132272ca */ /* 0x000fe200000e0000 */
[--C-:B------:R-:W-:Y:S01]  /*70c0*/  IMAD R13, R13, 0x2, R24.reuse ;  /* 0x000000020d0d7824 */ /* 0x100fe200078e0218 */
[----:B------:R-:W-:Y:S01]  /*70d0*/  R2UR UR26, R25 ;  /* 0x00000000191a72ca */ /* 0x000fe200000e0000 */
[----:B------:R-:W-:Y:S01]  /*70e0*/  IMAD R24, R7, 0x4000, R24 ;  /* 0x0000400007187824 */ /* 0x000fe200078e0218 */
[----:B------:R-:W-:Y:S01]  /*70f0*/  R2UR UR19, R21 ;  /* 0x00000000151372ca */ /* 0x000fe200000e0000 */
[----:B------:R-:W-:Y:S01]  /*7100*/  UIADD3 UR22, UP1, UR42, 0x1f0, URZ ;  /* 0x000001f02a167890 */ /* 0x000fe2000ff3e03f */
[----:B------:R-:W-:Y:S01]  /*7110*/  R2UR UR24, R13 ;  /* 0x000000000d1872ca */ /* 0x000fe200000e0000 */
[----:B------:R-:W-:Y:S01]  /*7120*/  UIADD3.X UR15, URZ, UR43, URZ, UP0, !UPT ;  /* 0x0000002b3f0f7290 */ /* 0x000fe200087fe43f */
[----:B------:R-:W-:Y:S01]  /*7130*/  R2UR UR8, R24 ;  /* 0x00000000180872ca */ /* 0x000fe200000e0000 */
[----:B------:R-:W-:Y:S01]  /*7140*/  UIADD3.X UR23, URZ, UR43, URZ, UP1, !UPT ;  /* 0x0000002b3f177290 */ /* 0x000fe20008ffe43f */
[----:B------:R-:W-:Y:S01]  /*7150*/  R2UR UR18, R15 ;  /* 0x000000000f1272ca */ /* 0x000fe200000e0000 */
[----:B------:R-:W-:Y:S01]  /*7160*/  VIADD R7, R7, 0x1 ;  /* 0x0000000107077836 */ /* 0x000fe20000000000 */
[----:B------:R-:W-:Y:S01]  /*7170*/  R2UR UR10, R26 ;  /* 0x000000001a0a72ca */ /* 0x000fe200000e0000 */
[----:B------:R-:W-:Y:S01]  /*7180*/  UMOV UR13, 0xff0000 ;  /* 0x00ff0000000d7882 */ /* 0x000fe20000000000 */
[----:B------:R-:W-:Y:S01]  /*7190*/  ISETP.GT.AND P1, PT, R4, 0x1, PT ;  /* 0x000000010400780c */ /* 0x000fe20003f24270 */
[----:B------:R-:W-:Y:S01]  /*71a0*/  UMOV UR30, 0x0 ;  /* 0x00000000001e7882 */ /* 0x000fe20000000000 */
[----:B------:R-:W-:Y:S01]  /*71b0*/  UMOV UR31, 0x10000000 ;  /* 0x10000000001f7882 */ /* 0x000fe20000000000 */
[----:B------:R-:W-:Y:S01]  /*71c0*/  ISETP.NE.AND P0, PT, R7, 0x4, PT ;  /* 0x000000040700780c */ /* 0x000fe20003f05270 */
[----:B------:R-:W-:Y:S01]  /*71d0*/  UMOV UR25, UR33 ;  /* 0x0000002100197c82 */ /* 0x000fe20008000000 */
[----:B------:R-:W-:Y:S01]  /*71e0*/  UIADD3 UR32, UR24, 0x100, URZ ;  /* 0x0000010018207890 */ /* 0x000fe2000fffe03f */
[----:B------:R-:W-:Y:S01]  /*71f0*/  VIADD R21, R21, 0x40 ;  /* 0x0000004015157836 */ /* 0x000fe20000000000 */
[----:B------:R-:W-:Y:S01]  /*7200*/  UIADD3 UR24, UR24, 0x2100, URZ ;  /* 0x0000210018187890 */ /* 0x000fe2000fffe03f */
[----:B------:R-:W-:Y:S01]  /*7210*/  SEL R14, RZ, 0x1, P0 ;  /* 0x00000001ff0e7807 */ /* 0x000fe20000000000 */
[----:B------:R-:W-:Y:S01]  /*7220*/  UIADD3 UR16, UR8, 0x10100, URZ ;  /* 0x0001010008107890 */ /* 0x000fe2000fffe03f */
[----:B------:R-:W-:Y:S01]  /*7230*/  VIADD R23, R23, 0x40 ;  /* 0x0000004017177836 */ /* 0x000fe20000000000 */
[----:B------:R-:W-:Y:S01]  /*7240*/  UIADD3 UR8, UR8, 0x12100, URZ ;  /* 0x0001210008087890 */ /* 0x000fe2000fffe03f */
[----:B------:R-:W-:Y:S01]  /*7250*/  LOP3.LUT R5, R5, R14, RZ, 0x3c, !PT ;  /* 0x0000000e05057212 */ /* 0x000fe200078e3cff */
[----:B------:R-:W-:Y:S01]  /*7260*/  UMOV UR27, UR35 ;  /* 0x00000023001b7c82 */ /* 0x000fe20008000000 */
[----:B------:R-:W-:Y:S01]  /*7270*/  UMOV UR28, UR36 ;  /* 0x00000024001c7c82 */ /* 0x000fe20008000000 */
[----:B------:R0:W-:Y:S01]  /*7280*/  UTMALDG.3D.MULTICAST [UR32], [UR14], UR13, desc[UR30] ;  /* 0x00001e200e0073b4 */ /* 0x0001e2000801180d */
[----:B------:R-:W-:Y:S01]  /*7290*/  UMOV UR17, UR33 ;  /* 0x0000002100117c82 */ /* 0x000fe20008000000 */
[----:B------:R-:W-:Y:S01]  /*72a0*/  UMOV UR20, UR36 ;  /* 0x0000002400147c82 */ /* 0x000fe20008000000 */
[----:B------:R-:W-:Y:S01]  /*72b0*/  UMOV UR9, UR33 ;  /* 0x0000002100097c82 */ /* 0x000fe20008000000 */
[----:B------:R-:W-:Y:S01]  /*72c0*/  UMOV UR11, UR19 ;  /* 0x00000013000b7c82 */ /* 0x000fe20008000000 */
[----:B------:R-:W-:Y:S01]  /*72d0*/  UMOV UR12, UR36 ;  /* 0x00000024000c7c82 */ /* 0x000fe20008000000 */
[----:B------:R-:W-:Y:S01]  /*72e0*/  SEL R7, R7, RZ, P0 ;  /* 0x000000ff07077207 */ /* 0x000fe20000000000 */
[----:B------:R0:W-:Y:S01]  /*72f0*/  UTMALDG.3D.MULTICAST [UR24], [UR14], UR13, desc[UR30] ;  /* 0x00001e180e0073b4 */ /* 0x0001e2000801180d */
[----:B------:R0:W-:Y:S01]  /*7300*/  UTMALDG.3D [UR16], [UR22], desc[UR30] ;  /* 0x00001e10160075b4 */ /* 0x0001e20008011000 */
[----:B------:R0:W-:Y:S02]  /*7310*/  UTMALDG.3D [UR8], [UR22], desc[UR30] ;  /* 0x00001e08160075b4 */ /* 0x0001e40008011000 */
[----:B0-----:R-:W-:Y:S05]  /*7320*/  @P1 BRA `(.L_x_172) ;  /* 0xfffffffc000c1947 */ /* 0x001fea000383ffff */
.L_x_169:
[----:B------:R-:W-:Y:S05]  /*7330*/  BSYNC B1 ;  /* 0x0000000000017941 */ /* 0x000fea0003800000 */
.L_x_168:
[----:B------:R-:W-:Y:S01]  /*7340*/  LOP3.LUT P1, RZ, R3, 0xff, RZ, 0xc0, !PT ;  /* 0x000000ff03ff7812 */ /* 0x000fe2000782c0ff */
[----:B------:R-:W-:Y:S01]  /*7350*/  IMAD.IADD R9, R8, 0x1, R9 ;  /* 0x0000000108097824 */ /* 0x000fe200078e0209 */
[----:B------:R-:W-:Y:S01]  /*7360*/  IADD3 R16, P2, R16, UR38, RZ ;  /* 0x0000002610107c10 */ /* 0x000fe2000ff5e0ff */
[----:B------:R-:W-:Y:S01]  /*7370*/  ULDC.64 UR8, c[0x0][0x650] ;  /* 0x0001940000087ab9 */ /* 0x000fe20000000a00 */
[----:B------:R-:W-:Y:S01]  /*7380*/  BSSY B1, `(.L_x_173) ;  /* 0x000006c000017945 */ /* 0x000fe20003800000 */
[----:B------:R-:W-:Y:S01]  /*7390*/  IMAD.MOV.U32 R19, RZ, RZ, -0x1 ;  /* 0xffffffffff137424 */ /* 0x000fe200078e00ff */
[----:B------:R-:W-:Y:S01]  /*73a0*/  SHF.R.U32.HI R3, RZ, 0x2, R9 ;  /* 0x00000002ff037819 */ /* 0x000fe20000011609 */
[----:B------:R-:W-:Y:S01]  /*73b0*/  IMAD.MOV.U32 R13, RZ, RZ, -0x1 ;  /* 0xffffffffff0d7424 */ /* 0x000fe200078e00ff */
[----:B------:R-:W-:Y:S01]  /*73c0*/  ISETP.GT.U32.AND P0, PT, R9, 0x3, PT ;  /* 0x000000030900780c */ /* 0x000fe20003f04070 */
[----:B------:R-:W-:Y:S01]  /*73d0*/  IMAD.MOV.U32 R6, RZ, RZ, -0x1 ;  /* 0xffffffffff067424 */ /* 0x000fe200078e00ff */
[----:B------:R-:W-:-:S02]  /*73e0*/  LOP3.LUT R3, R3, 0x1, RZ, 0xc0, !PT ;  /* 0x0000000103037812 */ /* 0x000fc400078ec0ff */
[----:B------:R-:W-:Y:S01]  /*73f0*/  ISETP.LT.U32.AND P0, PT, R8, 0x4, P0 ;  /* 0x000000040800780c */ /* 0x000fe20000701070 */
[----:B------:R-:W0:Y:S01]  /*7400*/  @P1 S2R R5, SR_CgaCtaId ;  /* 0x0000000000051919 */ /* 0x000e220000008800 */
[----:B------:R-:W-:Y:S02]  /*7410*/  @P1 MOV R4, 0x400 ;  /* 0x0000040000041802 */ /* 0x000fe40000000f00 */
[----:B------:R-:W-:Y:S02]  /*7420*/  IADD3.X R17, R17, UR41, RZ, P2, !PT ;  /* 0x0000002911117c10 */ /* 0x000fe400097fe4ff */
[----:B------:R-:W-:Y:S02]  /*7430*/  ISETP.GE.U32.AND P2, PT, R16, UR8, PT ;  /* 0x0000000810007c0c */ /* 0x000fe4000bf46070 */
[----:B------:R-:W-:Y:S02]  /*7440*/  LOP3.LUT R9, R9, 0x3, RZ, 0xc0, !PT ;  /* 0x0000000309097812 */ /* 0x000fe400078ec0ff */
[----:B0-----:R-:W-:-:S04]  /*7450*/  @P1 LEA R4, R5, R4, 0x18 ;  /* 0x0000000405041211 */ /* 0x001fc800078ec0ff */
[----:B------:R0:W-:Y:S01]  /*7460*/  @P1 SYNCS.ARRIVE.TRANS64.A1T0 RZ, [R4+URZ+0x58], RZ ;  /* 0x000058ff04ff19a7 */ /* 0x0001e2000810003f */
[----:B------:R-:W-:Y:S02]  /*7470*/  ISETP.NE.U32.AND P1, PT, R3, 0x1, PT ;  /* 0x000000010300780c */ /* 0x000fe40003f25070 */
[----:B------:R-:W-:Y:S02]  /*7480*/  SEL R3, RZ, 0x1, !P0 ;  /* 0x00000001ff037807 */ /* 0x000fe40004000000 */
[----:B------:R-:W-:Y:S02]  /*7490*/  ISETP.GE.U32.AND.EX P0, PT, R17, UR9, PT, P2 ;  /* 0x0000000911007c0c */ /* 0x000fe4000bf06120 */
[----:B------:R-:W-:-:S04]  /*74a0*/  ISETP.GT.U32.AND P1, PT, R8, 0x3, !P1 ;  /* 0x000000030800780c */ /* 0x000fc80004f24070 */
[----:B0-----:R-:W-:-:S04]  /*74b0*/  SEL R4, RZ, 0x1, !P1 ;  /* 0x00000001ff047807 */ /* 0x001fc80004800000 */
[--C-:B------:R-:W-:Y:S02]  /*74c0*/  LOP3.LUT R10, R4, R10, R3.reuse, 0x96, !PT ;  /* 0x0000000a040a7212 */ /* 0x100fe400078e9603 */
[----:B------:R-:W-:Y:S02]  /*74d0*/  PRMT R4, RZ, 0x7610, R4 ;  /* 0x00007610ff047816 */ /* 0x000fe40000000004 */
[----:B------:R-:W-:Y:S01]  /*74e0*/  PRMT R3, RZ, 0x7610, R3 ;  /* 0x00007610ff037816 */ /* 0x000fe20000000003 */
[----:B------:R-:W-:Y:S06]  /*74f0*/  @P0 BRA `(.L_x_174) ;  /* 0x0000000400500947 */ /* 0x000fec0003800000 */
[----:B------:R-:W0:Y:S01]  /*7500*/  S2R R15, SR_CTAID.X ;  /* 0x00000000000f7919 */ /* 0x000e220000002500 */
[----:B------:R-:W-:Y:S01]  /*7510*/  ULDC.64 UR8, c[0x0][0x628] ;  /* 0x00018a0000087ab9 */ /* 0x000fe20000000a00 */
[----:B------:R-:W1:Y:S01]  /*7520*/  LDC R20, c[0x0][0x144] ;  /* 0x00005100ff147b82 */ /* 0x000e620000000800 */
[----:B------:R-:W-:Y:S01]  /*7530*/  ISETP.NE.U32.AND P0, PT, RZ, UR8, PT ;  /* 0x00000008ff007c0c */ /* 0x000fe2000bf05070 */
[----:B------:R-:W2:Y:S01]  /*7540*/  S2R R13, SR_CTAID.Y ;  /* 0x00000000000d7919 */ /* 0x000ea20000002600 */
[----:B------:R-:W-:Y:S01]  /*7550*/  ULDC UR10, c[0x0][0x150] ;  /* 0x00005400000a7ab9 */ /* 0x000fe20000000800 */
[----:B------:R-:W-:Y:S01]  /*7560*/  ULDC UR11, c[0x0][0x630] ;  /* 0x00018c00000b7ab9 */ /* 0x000fe20000000800 */
[----:B------:R-:W-:Y:S01]  /*7570*/  ISETP.NE.AND.EX P0, PT, RZ, UR9, PT, P0 ;  /* 0x00000009ff007c0c */ /* 0x000fe2000bf05300 */
[----:B------:R-:W-:Y:S01]  /*7580*/  IMAD.MOV.U32 R4, RZ, RZ, R16 ;  /* 0x000000ffff047224 */ /* 0x000fe200078e0010 */
[----:B0-----:R-:W-:-:S05]  /*7590*/  I2FP.F32.U32 R5, R15 ;  /* 0x0000000f00057245 */ /* 0x001fca0000201000 */
[----:B------:R-:W-:Y:S01]  /*75a0*/  FMUL R21, R5, UR10 ;  /* 0x0000000a05157c20 */ /* 0x000fe20008400000 */
[----:B------:R-:W-:-:S05]  /*75b0*/  IMAD.MOV.U32 R5, RZ, RZ, R17 ;  /* 0x000000ffff057224 */ /* 0x000fca00078e0011 */
[----:B--2---:R-:W-:Y:S05]  /*75c0*/  @!P0 BRA `(.L_x_175) ;  /* 0x0000000000288947 */ /* 0x004fea0003800000 */
[----:B------:R-:W-:Y:S02]  /*75d0*/  ULDC UR10, c[0x0][0x634] ;  /* 0x00018d00000a7ab9 */ /* 0x000fe40000000800 */
[----:B------:R-:W-:-:S05]  /*75e0*/  IADD3 R5, P0, R16, UR10, RZ ;  /* 0x0000000a10057c10 */ /* 0x000fca000ff1e0ff */
[----:B------:R-:W-:-:S04]  /*75f0*/  IMAD.X R19, RZ, RZ, R17, P0 ;  /* 0x000000ffff137224 */ /* 0x000fc800000e0611 */
[----:B------:R-:W-:-:S04]  /*7600*/  IMAD.WIDE.U32 R6, R19, UR8, RZ ;  /* 0x0000000813067c25 */ /* 0x000fc8000f8e00ff */
[----:B------:R-:W-:-:S04]  /*7610*/  IMAD.WIDE.U32 R6, P0, R5, UR9, R6 ;  /* 0x0000000905067c25 */ /* 0x000fc8000f800006 */
[----:B------:R-:W-:-:S04]  /*7620*/  IMAD.WIDE.U32 R4, R5, UR8, RZ ;  /* 0x0000000805047c25 */ /* 0x000fc8000f8e00ff */
[----:B------:R-:W-:Y:S01]  /*7630*/  IMAD.MOV.U32 R4, RZ, RZ, R7 ;  /* 0x000000ffff047224 */ /* 0x000fe200078e0007 */
[----:B------:R-:W-:Y:S01]  /*7640*/  IADD3 RZ, P1, R5, R6, RZ ;  /* 0x0000000605ff7210 */ /* 0x000fe20007f3e0ff */
[----:B------:R-:W-:-:S04]  /*7650*/  IMAD.X R5, RZ, RZ, RZ, P0 ;  /* 0x000000ffff057224 */ /* 0x000fc800000e06ff */
[----:B------:R-:W-:-:S08]  /*7660*/  IMAD.WIDE.U32.X R4, R19, UR9, R4, P1 ;  /* 0x0000000913047c25 */ /* 0x000fd000088e0404 */
.L_x_175:
[--C-:B------:R-:W-:Y:S01]  /*7670*/  SHF.R.U64 R14, R4, UR11, R5.reuse ;  /* 0x0000000b040e7c19 */ /* 0x100fe20008001205 */
[----:B------:R-:W0:Y:S01]  /*7680*/  F2I.U32.TRUNC.NTZ R21, R21 ;  /* 0x0000001500157305 */ /* 0x000e22000020f000 */
[----:B------:R-:W-:Y:S01]  /*7690*/  SHF.R.U32.HI R4, RZ, UR11, R5 ;  /* 0x0000000bff047c19 */ /* 0x000fe20008011605 */
[----:B------:R-:W-:Y:S01]  /*76a0*/  ULDC.64 UR8, c[0x0][0x620] ;  /* 0x0001880000087ab9 */ /* 0x000fe20000000a00 */
[----:B------:R-:W-:Y:S01]  /*76b0*/  IADD3 R7, P0, RZ, -R14, RZ ;  /* 0x8000000eff077210 */ /* 0x000fe20007f1e0ff */
[----:B------:R-:W-:Y:S01]  /*76c0*/  ULDC.64 UR10, c[0x0][0x640] ;  /* 0x00019000000a7ab9 */ /* 0x000fe20000000a00 */
[----:B------:R-:W2:Y:S03]  /*76d0*/  LDC R22, c[0x0][0x148] ;  /* 0x00005200ff167b82 */ /* 0x000ea60000000800 */
[----:B------:R-:W-:Y:S01]  /*76e0*/  IMAD.X R4, RZ, RZ, ~R4, P0 ;  /* 0x000000ffff047224 */ /* 0x000fe200000e0e04 */
[----:B------:R-:W-:-:S03]  /*76f0*/  ISETP.NE.U32.AND P0, PT, RZ, UR10, PT ;  /* 0x0000000aff007c0c */ /* 0x000fc6000bf05070 */
[----:B------:R-:W-:Y:S01]  /*7700*/  IMAD R6, R4, UR8, RZ ;  /* 0x0000000804067c24 */ /* 0x000fe2000f8e02ff */
[----:B------:R-:W-:Y:S01]  /*7710*/  ISETP.NE.AND.EX P0, PT, RZ, UR11, PT, P0 ;  /* 0x0000000bff007c0c */ /* 0x000fe2000bf05300 */
[----:B------:R-:W-:Y:S01]  /*7720*/  IMAD.WIDE.U32 R4, R7, UR8, R16 ;  /* 0x0000000807047c25 */ /* 0x000fe2000f8e0010 */
[----:B------:R-:W-:-:S03]  /*7730*/  ULDC UR8, c[0x0][0x618] ;  /* 0x0001860000087ab9 */ /* 0x000fc60000000800 */
[----:B------:R-:W-:Y:S01]  /*7740*/  IMAD R7, R7, UR9, R6 ;  /* 0x0000000907077c24 */ /* 0x000fe2000f8e0206 */
[----:B------:R-:W-:Y:S01]  /*7750*/  ULDC UR9, c[0x0][0x154] ;  /* 0x0000550000097ab9 */ /* 0x000fe20000000800 */
[----:B0-----:R-:W-:Y:S02]  /*7760*/  IMAD.MOV R6, RZ, RZ, -R21 ;  /* 0x000000ffff067224 */ /* 0x001fe400078e0a15 */
[----:B------:R-:W-:Y:S02]  /*7770*/  IMAD.IADD R5, R5, 0x1, R7 ;  /* 0x0000000105057824 */ /* 0x000fe400078e0207 */
[----:B-1----:R-:W-:Y:S01]  /*7780*/  IMAD R15, R20, R6, R15 ;  /* 0x00000006140f7224 */ /* 0x002fe200078e020f */
[----:B------:R-:W-:Y:S02]  /*7790*/  I2FP.F32.U32 R6, R13 ;  /* 0x0000000d00067245 */ /* 0x000fe40000201000 */
[--C-:B------:R-:W-:Y:S02]  /*77a0*/  SHF.R.U64 R19, R4, UR8, R5.reuse ;  /* 0x0000000804137c19 */ /* 0x100fe40008001205 */
[----:B------:R-:W-:Y:S01]  /*77b0*/  SHF.R.U32.HI R4, RZ, UR8, R5 ;  /* 0x00000008ff047c19 */ /* 0x000fe20008011605 */
[----:B------:R-:W-:Y:S01]  /*77c0*/  FMUL R6, R6, UR9 ;  /* 0x0000000906067c20 */ /* 0x000fe20008400000 */
[----:B------:R-:W-:-:S02]  /*77d0*/  ULDC UR8, c[0x0][0x608] ;  /* 0x0001820000087ab9 */ /* 0x000fc40000000800 */
[--C-:B------:R-:W-:Y:S01]  /*77e0*/  SHF.R.U64 R21, R19, UR8, R4.reuse ;  /* 0x0000000813157c19 */ /* 0x100fe20008001204 */
[----:B------:R0:W1:Y:S01]  /*77f0*/  F2I.U32.TRUNC.NTZ R24, R6 ;  /* 0x0000000600187305 */ /* 0x000062000020f000 */
[----:B------:R-:W-:Y:S01]  /*7800*/  SHF.R.U32.HI R4, RZ, UR8, R4 ;  /* 0x00000008ff047c19 */ /* 0x000fe20008011604 */
[----:B------:R-:W-:-:S03]  /*7810*/  ULDC UR8, c[0x0][0x658] ;  /* 0x0001960000087ab9 */ /* 0x000fc60000000800 */
[--C-:B------:R-:W-:Y:S02]  /*7820*/  SHF.R.U64 R20, R21, UR8, R4.reuse ;  /* 0x0000000815147c19 */ /* 0x100fe40008001204 */
[----:B------:R-:W-:-:S03]  /*7830*/  SHF.R.U32.HI R23, RZ, UR8, R4 ;  /* 0x00000008ff177c19 */ /* 0x000fc60008011604 */
[----:B------:R-:W-:Y:S02]  /*7840*/  IMAD.MOV.U32 R4, RZ, RZ, R20 ;  /* 0x000000ffff047224 */ /* 0x000fe400078e0014 */
[----:B------:R-:W-:Y:S01]  /*7850*/  IMAD.MOV.U32 R5, RZ, RZ, R23 ;  /* 0x000000ffff057224 */ /* 0x000fe200078e0017 */
[----:B0-----:R-:W-:Y:S06]  /*7860*/  @!P0 BRA `(.L_x_176) ;  /* 0x0000000000288947 */ /* 0x001fec0003800000 */
        /* <DEDUP_REMOVED lines=10> */
.L_x_176:
[----:B------:R-:W-:Y:S01]  /*7910*/  ISETP.NE.AND P0, PT, R2, 0x1, PT ;  /* 0x000000010200780c */ /* 0x000fe20003f05270 */
[----:B------:R-:W-:Y:S01]  /*7920*/  ULDC UR8, c[0x0][0x648] ;  /* 0x0001920000087ab9 */ /* 0x000fe20000000800 */
[----:B------:R-:W-:Y:S01]  /*7930*/  LOP3.LUT R21, R21, UR7, RZ, 0xc0, !PT ;  /* 0x0000000715157c12 */ /* 0x000fe2000f8ec0ff */
[----:B-1----:R-:W-:Y:S01]  /*7940*/  IMAD.MOV R24, RZ, RZ, -R24 ;  /* 0x000000ffff187224 */ /* 0x002fe200078e0a18 */
[----:B------:R-:W-:Y:S01]  /*7950*/  SHF.R.U64 R4, R4, UR8, R5 ;  /* 0x0000000804047c19 */ /* 0x000fe20008001205 */
[----:B------:R-:W-:Y:S01]  /*7960*/  ULDC UR8, c[0x0][0x638] ;  /* 0x00018e0000087ab9 */ /* 0x000fe20000000800 */
[----:B------:R-:W-:Y:S01]  /*7970*/  LOP3.LUT R19, R19, UR5, RZ, 0xc0, !PT ;  /* 0x0000000513137c12 */ /* 0x000fe2000f8ec0ff */
[----:B------:R-:W-:Y:S01]  /*7980*/  ULDC UR9, c[0x0][0x610] ;  /* 0x0001840000097ab9 */ /* 0x000fe20000000800 */
[----:B------:R-:W-:Y:S02]  /*7990*/  IMAD.MOV.U32 R6, RZ, RZ, R14 ;  /* 0x000000ffff067224 */ /* 0x000fe400078e000e */
[----:B------:R-:W-:-:S02]  /*79a0*/  IMAD.MOV R5, RZ, RZ, -R4 ;  /* 0x000000ffff057224 */ /* 0x000fc400078e0a04 */
[----:B------:R-:W-:Y:S02]  /*79b0*/  IMAD R4, R4, UR6, R21 ;  /* 0x0000000604047c24 */ /* 0x000fe4000f8e0215 */
[----:B--2---:R-:W-:Y:S02]  /*79c0*/  @P0 IMAD R15, R22, R24, R13 ;  /* 0x00000018160f0224 */ /* 0x004fe400078e020d */
[----:B------:R-:W-:Y:S01]  /*79d0*/  IMAD R20, R5, UR8, R20 ;  /* 0x0000000805147c24 */ /* 0x000fe2000f8e0214 */
[----:B------:R-:W-:Y:S01]  /*79e0*/  ULDC UR8, c[0x0][0x600] ;  /* 0x0001800000087ab9 */ /* 0x000fe20000000800 */
[----:B------:R-:W-:Y:S02]  /*79f0*/  IMAD R15, R4, UR9, R15 ;  /* 0x00000009040f7c24 */ /* 0x000fe4000f8e020f */
[----:B------:R-:W-:Y:S02]  /*7a00*/  IMAD R20, R20, UR8, R19 ;  /* 0x0000000814147c24 */ /* 0x000fe4000f8e0213 */
[----:B------:R-:W-:-:S03]  /*7a10*/  IMAD.MOV.U32 R4, RZ, RZ, 0x1 ;  /* 0x00000001ff047424 */ /* 0x000fc600078e00ff */
[----:B------:R-:W-:Y:S02]  /*7a20*/  SEL R13, R20, R15, !P0 ;  /* 0x0000000f140d7207 */ /* 0x000fe40004000000 */
[----:B------:R-:W-:-:S07]  /*7a30*/  SEL R19, R15, R20, !P0 ;  /* 0x000000140f137207 */ /* 0x000fce0004000000 */
.L_x_174:
[----:B------:R-:W-:Y:S05]  /*7a40*/  BSYNC B1 ;  /* 0x0000000000017941 */ /* 0x000fea0003800000 */
.L_x_173:
[----:B------:R-:W-:-:S13]  /*7a50*/  LOP3.LUT P0, RZ, R4, 0xff, RZ, 0xc0, !PT ;  /* 0x000000ff04ff7812 */ /* 0x000fda000780c0ff */
[----:B------:R-:W-:Y:S05]  /*7a60*/  @P0 BRA `(.L_x_177) ;  /* 0xfffffff000f80947 */ /* 0x000fea000383ffff */
[----:B------:R-:W-:Y:S05]  /*7a70*/  BSYNC B0 ;  /* 0x0000000000007941 */ /* 0x000fea0003800000 */
.L_x_166:
[----:B------:R-:W-:-:S03]  /*7a80*/  UMOV UR8, 0xffffffff ;  /* 0xffffffff00087882 */ /* 0x000fc60000000000 */
[----:B------:R-:W-:Y:S05]  /*7a90*/  BRA.DIV UR8, `(.L_x_178) ;  /* 0x0000000608147947 */ /* 0x000fea000b800000 */
[----:B------:R-:W-:-:S13]  /*7aa0*/  ELECT P6, URZ, PT ;  /* 0x00000000003f782f */ /* 0x000fda00038c0000 */
.L_x_192:
[----:B------:R-:W-:Y:S04]  /*7ab0*/  BSSY B0, `(.L_x_179) ;  /* 0x000002b000007945 */ /* 0x000fe80003800000 */
[----:B------:R-:W-:Y:S05]  /*7ac0*/  @!P6 BRA `(.L_x_180) ;  /* 0x0000000000a4e947 */ /* 0x000fea0003800000 */
[----:B------:R-:W-:-:S04]  /*7ad0*/  LOP3.LUT R18, R18, 0x2, RZ, 0xfc, !PT ;  /* 0x0000000212127812 */ /* 0x000fc800078efcff */
[----:B------:R-:W-:-:S13]  /*7ae0*/  ISETP.NE.AND P0, PT, R18, 0x3, PT ;  /* 0x000000031200780c */ /* 0x000fda0003f05270 */
[----:B------:R-:W-:Y:S05]  /*7af0*/  @!P0 BRA `(.L_x_181) ;  /* 0x0000000000048947 */ /* 0x000fea0003800000 */
[----:B------:R-:W-:Y:S01]  /*7b00*/  BPT.TRAP 0x1 ;  /* 0x000000040000795c */ /* 0x000fe20000300000 */
.L_x_181:
[----:B------:R-:W0:Y:S01]  /*7b10*/  S2R R3, SR_CgaCtaId ;  /* 0x0000000000037919 */ /* 0x000e220000008800 */
[----:B------:R-:W-:Y:S02]  /*7b20*/  MOV R0, 0x400 ;  /* 0x0000040000007802 */ /* 0x000fe40000000f00 */
[----:B------:R-:W-:Y:S02]  /*7b30*/  SHF.L.U32 R2, R10, 0x1f, RZ ;  /* 0x0000001f0a027819 */ /* 0x000fe400000006ff */
[----:B0-----:R-:W-:-:S05]  /*7b40*/  LEA R0, R3, R0, 0x18 ;  /* 0x0000000003007211 */ /* 0x001fca00078ec0ff */
[----:B------:R-:W-:-:S04]  /*7b50*/  VIADD R0, R0, 0x20 ;  /* 0x0000002000007836 */ /* 0x000fc80000000000 */
[C---:B------:R-:W-:Y:S02]  /*7b60*/  IMAD R5, R9.reuse, 0x8, R0 ;  /* 0x0000000809057824 */ /* 0x040fe400078e0200 */
[----:B------:R-:W-:Y:S02]  /*7b70*/  VIADD R9, R9, 0x1 ;  /* 0x0000000109097836 */ /* 0x000fe40000000000 */
[----:B------:R-:W0:Y:S03]  /*7b80*/  SYNCS.PHASECHK.TRANS64.TRYWAIT P0, [R5+URZ], R2 ;  /* 0x00000002050075a7 */ /* 0x000e26000800017f */
[----:B------:R-:W-:-:S04]  /*7b90*/  ISETP.NE.AND P1, PT, R9, 0x4, PT ;  /* 0x000000040900780c */ /* 0x000fc80003f25270 */
[----:B------:R-:W-:Y:S02]  /*7ba0*/  SEL R3, RZ, 0x1, P1 ;  /* 0x00000001ff037807 */ /* 0x000fe40000800000 */
[----:B------:R-:W-:Y:S02]  /*7bb0*/  SEL R9, R9, RZ, P1 ;  /* 0x000000ff09097207 */ /* 0x000fe40000800000 */
[----:B------:R-:W-:-:S03]  /*7bc0*/  LOP3.LUT R10, R10, R3, RZ, 0x3c, !PT ;  /* 0x000000030a0a7212 */ /* 0x000fc600078e3cff */
[----:B------:R-:W-:Y:S01]  /*7bd0*/  IMAD R7, R9, 0x8, R0 ;  /* 0x0000000809077824 */ /* 0x000fe200078e0200 */
[----:B------:R-:W-:Y:S01]  /*7be0*/  SHF.L.U32 R4, R10, 0x1f, RZ ;  /* 0x0000001f0a047819 */ /* 0x000fe200000006ff */
[----:B0-----:R-:W-:Y:S06]  /*7bf0*/  @!P0 BRA `(.L_x_182) ;  /* 0x0000000000dc8947 */ /* 0x001fec0003800000 */
.L_x_193:
[----:B------:R-:W1:Y:S01]  /*7c00*/  SYNCS.PHASECHK.TRANS64.TRYWAIT P0, [R7+URZ], R4 ;  /* 0x00000004070075a7 */ /* 0x000e62000800017f */
[----:B0-----:R-:W-:-:S05]  /*7c10*/  VIADD R2, R9, 0x1 ;  /* 0x0000000109027836 */ /* 0x001fca0000000000 */
[----:B------:R-:W-:-:S04]  /*7c20*/  ISETP.NE.AND P1, PT, R2, 0x4, PT ;  /* 0x000000040200780c */ /* 0x000fc80003f25270 */
[----:B------:R-:W-:Y:S02]  /*7c30*/  SEL R3, RZ, 0x1, P1 ;  /* 0x00000001ff037807 */ /* 0x000fe40000800000 */
[----:B------:R-:W-:Y:S02]  /*7c40*/  SEL R9, R2, RZ, P1 ;  /* 0x000000ff02097207 */ /* 0x000fe40000800000 */
[----:B------:R-:W-:-:S03]  /*7c50*/  LOP3.LUT R11, R10, R3, RZ, 0x3c, !PT ;  /* 0x000000030a0b7212 */ /* 0x000fc600078e3cff */
[----:B------:R-:W-:Y:S01]  /*7c60*/  IMAD R6, R9, 0x8, R0 ;  /* 0x0000000809067824 */ /* 0x000fe200078e0200 */
[----:B------:R-:W-:Y:S01]  /*7c70*/  SHF.L.U32 R5, R11, 0x1f, RZ ;  /* 0x0000001f0b057819 */ /* 0x000fe200000006ff */
[----:B-1----:R-:W-:Y:S06]  /*7c80*/  @!P0 BRA `(.L_x_183) ;  /* 0x0000000000cc8947 */ /* 0x002fec0003800000 */
.L_x_194:
[----:B------:R-:W1:Y:S01]  /*7c90*/  SYNCS.PHASECHK.TRANS64.TRYWAIT P0, [R6+URZ], R5 ;  /* 0x00000005060075a7 */ /* 0x000e62000800017f */
[----:B------:R-:W-:-:S05]  /*7ca0*/  VIADD R2, R9, 0x1 ;  /* 0x0000000109027836 */ /* 0x000fca0000000000 */
[----:B------:R-:W-:-:S04]  /*7cb0*/  ISETP.NE.AND P1, PT, R2, 0x4, PT ;  /* 0x000000040200780c */ /* 0x000fc80003f25270 */
[----:B0-----:R-:W-:Y:S02]  /*7cc0*/  SEL R4, RZ, 0x1, P1 ;  /* 0x00000001ff047807 */ /* 0x001fe40000800000 */
[----:B------:R-:W-:Y:S02]  /*7cd0*/  SEL R3, R2, RZ, P1 ;  /* 0x000000ff02037207 */ /* 0x000fe40000800000 */
[----:B------:R-:W-:Y:S01]  /*7ce0*/  LOP3.LUT R4, R11, R4, RZ, 0x3c, !PT ;  /* 0x000000040b047212 */ /* 0x000fe200078e3cff */
[----:B-1----:R-:W-:Y:S06]  /*7cf0*/  @!P0 BRA `(.L_x_184) ;  /* 0x0000000000c48947 */ /* 0x002fec0003800000 */
.L_x_195:
[----:B------:R-:W-:Y:S01]  /*7d00*/  IMAD R3, R3, 0x8, R0 ;  /* 0x0000000803037824 */ /* 0x000fe200078e0200 */
[----:B------:R-:W-:-:S07]  /*7d10*/  SHF.L.U32 R0, R4, 0x1f, RZ ;  /* 0x0000001f04007819 */ /* 0x000fce00000006ff */
.L_x_185:
[----:B-1----:R1:W2:Y:S02]  /*7d20*/  SYNCS.PHASECHK.TRANS64.TRYWAIT P0, [R3+URZ], R0 ;  /* 0x00000000030075a7 */ /* 0x0022a4000800017f */
[----:B--2---:R-:W-:Y:S05]  /*7d30*/  @!P0 NANOSLEEP.SYNCS 0x989680 ;  /* 0x009896800000895d */ /* 0x004fea0003900000 */
[----:B------:R-:W2:Y:S02]  /*7d40*/  @!P0 SYNCS.PHASECHK.TRANS64 P0, [R3+URZ], R0 ;  /* 0x00000000030085a7 */ /* 0x000ea4000800007f */
[----:B--2---:R-:W-:Y:S05]  /*7d50*/  @!P0 BRA `(.L_x_185) ;  /* 0xfffffffc00f08947 */ /* 0x004fea000383ffff */
.L_x_180:
[----:B------:R-:W-:Y:S05]  /*7d60*/  BSYNC B0 ;  /* 0x0000000000007941 */ /* 0x000fea0003800000 */
.L_x_179:
[----:B------:R-:W-:Y:S05]  /*7d70*/  EXIT ;  /* 0x000000000000794d */ /* 0x000fea0003800000 */
.L_x_21:
[----:B-1----:R1:W2:Y:S02]  /*7d80*/  SYNCS.PHASECHK.TRANS64.TRYWAIT P1, [R3+URZ], R0 ;  /* 0x00000000030075a7 */ /* 0x0022a4000802017f */
[----:B--2---:R-:W-:Y:S05]  /*7d90*/  @!P1 NANOSLEEP.SYNCS 0x989680 ;  /* 0x009896800000995d */ /* 0x004fea0003900000 */
[----:B------:R-:W2:Y:S02]  /*7da0*/  @!P1 SYNCS.PHASECHK.TRANS64 P1, [R3+URZ], R0 ;  /* 0x00000000030095a7 */ /* 0x000ea4000802007f */
[----:B--2---:R-:W-:Y:S05]  /*7db0*/  @!P1 BRA `(.L_x_21) ;  /* 0xfffffffc00f09947 */ /* 0x004fea000383ffff */
[----:B------:R-:W-:Y:S05]  /*7dc0*/  BRA `(.L_x_20) ;  /* 0xffffff9800587947 */ /* 0x000fea000383ffff */
.L_x_26:
[----:B-1----:R1:W2:Y:S02]  /*7dd0*/  SYNCS.PHASECHK.TRANS64.TRYWAIT P1, [R5+URZ], R4 ;  /* 0x00000004050075a7 */ /* 0x0022a4000802017f */
[----:B--2---:R-:W-:Y:S05]  /*7de0*/  @!P1 NANOSLEEP.SYNCS 0x989680 ;  /* 0x009896800000995d */ /* 0x004fea0003900000 */
[----:B------:R-:W2:Y:S02]  /*7df0*/  @!P1 SYNCS.PHASECHK.TRANS64 P1, [R5+URZ], R4 ;  /* 0x00000004050095a7 */ /* 0x000ea4000802007f */
[----:B--2---:R-:W-:Y:S05]  /*7e00*/  @!P1 BRA `(.L_x_26) ;  /* 0xfffffffc00f09947 */ /* 0x004fea000383ffff */
[----:B------:R-:W-:Y:S05]  /*7e10*/  BRA `(.L_x_25) ;  /* 0xffffff9c00347947 */ /* 0x000fea000383ffff */
.L_x_167:
[----:B------:R-:W-:Y:S01]  /*7e20*/  BSSY B1, `(.L_x_186) ;  /* 0x0000006000017945 */ /* 0x000fe20003800000 */
[----:B------:R-:W-:-:S07]  /*7e30*/  IMAD.MOV.U32 R15, RZ, RZ, -0x1 ;  /* 0xffffffffff0f7424 */ /* 0x000fce00078e00ff */
[----:B------:R-:W-:Y:S05]  /*7e40*/  WARPSYNC.COLLECTIVE R15, `(.L_x_187) ;  /* 0x000000000f0c7348 */ /* 0x000fea0003c00000 */
[----:B------:R-:W-:Y:S02]  /*7e50*/  ELECT P6, UR62, PT ;  /* 0x00000000003e782f */ /* 0x000fe400038c0000 */
[----:B------:R-:W-:Y:S01]  /*7e60*/  MOV R14, UR62 ;  /* 0x0000003e000e7c02 */ /* 0x000fe20008000f00 */
[----:B------:R-:W-:Y:S10]  /*7e70*/  ENDCOLLECTIVE ;  /* 0x000000000000791b */ /* 0x000ff40003800000 */
.L_x_187:
[----:B------:R-:W-:Y:S05]  /*7e80*/  BSYNC B1 ;  /* 0x0000000000017941 */ /* 0x000fea0003800000 */
.L_x_186:
[----:B------:R-:W-:Y:S05]  /*7e90*/  BRA `(.L_x_188) ;  /* 0xffffffec00f87947 */ /* 0x000fea000383ffff */
.L_x_170:
[----:B0-----:R0:W1:Y:S02]  /*7ea0*/  SYNCS.PHASECHK.TRANS64.TRYWAIT P0, [R20+URZ+0x20], R13 ;  /* 0x0000200d140075a7 */ /* 0x001064000800017f */
[----:B-1----:R-:W-:Y:S05]  /*7eb0*/  @!P0 NANOSLEEP.SYNCS 0x989680 ;  /* 0x009896800000895d */ /* 0x002fea0003900000 */
[----:B------:R-:W1:Y:S02]  /*7ec0*/  @!P0 SYNCS.PHASECHK.TRANS64 P0, [R20+URZ+0x20], R13 ;  /* 0x0000200d140085a7 */ /* 0x000e64000800007f */
[----:B-1----:R-:W-:Y:S05]  /*7ed0*/  @!P0 BRA `(.L_x_170) ;  /* 0xfffffffc00f08947 */ /* 0x002fea000383ffff */
[----:B------:R-:W-:Y:S05]  /*7ee0*/  BRA `(.L_x_189) ;  /* 0xfffffff000407947 */ /* 0x000fea000383ffff */
.L_x_178:
[----:B------:R-:W-:Y:S01]  /*7ef0*/  BSSY B0, `(.L_x_190) ;  /* 0x0000006000007945 */ /* 0x000fe20003800000 */
[----:B------:R-:W-:-:S07]  /*7f00*/  IMAD.MOV.U32 R15, RZ, RZ, -0x1 ;  /* 0xffffffffff0f7424 */ /* 0x000fce00078e00ff */
[----:B------:R-:W-:Y:S05]  /*7f10*/  WARPSYNC.COLLECTIVE R15, `(.L_x_191) ;  /* 0x000000000f0c7348 */ /* 0x000fea0003c00000 */
[----:B------:R-:W-:Y:S02]  /*7f20*/  ELECT P6, UR62, PT ;  /* 0x00000000003e782f */ /* 0x000fe400038c0000 */
[----:B------:R-:W-:Y:S01]  /*7f30*/  MOV R14, UR62 ;  /* 0x0000003e000e7c02 */ /* 0x000fe20008000f00 */
[----:B------:R-:W-:Y:S10]  /*7f40*/  ENDCOLLECTIVE ;  /* 0x000000000000791b */ /* 0x000ff40003800000 */
.L_x_191:
[----:B------:R-:W-:Y:S05]  /*7f50*/  BSYNC B0 ;  /* 0x0000000000007941 */ /* 0x000fea0003800000 */
.L_x_190:
[----:B------:R-:W-:Y:S05]  /*7f60*/  BRA `(.L_x_192) ;  /* 0xfffffff800d07947 */ /* 0x000fea000383ffff */
.L_x_182:
[----:B0-----:R0:W1:Y:S02]  /*7f70*/  SYNCS.PHASECHK.TRANS64.TRYWAIT P0, [R5+URZ], R2 ;  /* 0x00000002050075a7 */ /* 0x001064000800017f */
[----:B-1----:R-:W-:Y:S05]  /*7f80*/  @!P0 NANOSLEEP.SYNCS 0x989680 ;  /* 0x009896800000895d */ /* 0x002fea0003900000 */
[----:B------:R-:W1:Y:S02]  /*7f90*/  @!P0 SYNCS.PHASECHK.TRANS64 P0, [R5+URZ], R2 ;  /* 0x00000002050085a7 */ /* 0x000e64000800007f */
[----:B-1----:R-:W-:Y:S05]  /*7fa0*/  @!P0 BRA `(.L_x_182) ;  /* 0xfffffffc00f08947 */ /* 0x002fea000383ffff */
[----:B------:R-:W-:Y:S05]  /*7fb0*/  BRA `(.L_x_193) ;  /* 0xfffffffc00107947 */ /* 0x000fea000383ffff */
.L_x_183:
[----:B0-----:R0:W1:Y:S02]  /*7fc0*/  SYNCS.PHASECHK.TRANS64.TRYWAIT P0, [R7+URZ], R4 ;  /* 0x00000004070075a7 */ /* 0x001064000800017f */
[----:B-1----:R-:W-:Y:S05]  /*7fd0*/  @!P0 NANOSLEEP.SYNCS 0x989680 ;  /* 0x009896800000895d */ /* 0x002fea0003900000 */
[----:B------:R-:W1:Y:S02]  /*7fe0*/  @!P0 SYNCS.PHASECHK.TRANS64 P0, [R7+URZ], R4 ;  /* 0x00000004070085a7 */ /* 0x000e64000800007f */
[----:B-1----:R-:W-:Y:S05]  /*7ff0*/  @!P0 BRA `(.L_x_183) ;  /* 0xfffffffc00f08947 */ /* 0x002fea000383ffff */
[----:B------:R-:W-:Y:S05]  /*8000*/  BRA `(.L_x_194) ;  /* 0xfffffffc00207947 */ /* 0x000fea000383ffff */
.L_x_184:
[----:B0-----:R0:W1:Y:S02]  /*8010*/  SYNCS.PHASECHK.TRANS64.TRYWAIT P0, [R6+URZ], R5 ;  /* 0x00000005060075a7 */ /* 0x001064000800017f */
[----:B-1----:R-:W-:Y:S05]  /*8020*/  @!P0 NANOSLEEP.SYNCS 0x989680 ;  /* 0x009896800000895d */ /* 0x002fea0003900000 */
[----:B------:R-:W1:Y:S02]  /*8030*/  @!P0 SYNCS.PHASECHK.TRANS64 P0, [R6+URZ], R5 ;  /* 0x00000005060085a7 */ /* 0x000e64000800007f */
[----:B-1----:R-:W-:Y:S05]  /*8040*/  @!P0 BRA `(.L_x_184) ;  /* 0xfffffffc00f08947 */ /* 0x002fea000383ffff */
[----:B------:R-:W-:Y:S05]  /*8050*/  BRA `(.L_x_195) ;  /* 0xfffffffc00287947 */ /* 0x000fea000383ffff */
.L_x_196:
[----:B------:R-:W-:-:S00]  /*8060*/  BRA `(.L_x_196) ;  /* 0xfffffffc00fc7947 */ /* 0x000fc0000383ffff */
[----:B------:R-:W-:-:S00]  /*8070*/  NOP ;  /* 0x0000000000007918 */ /* 0x000fc00000000000 */
        /* <DEDUP_REMOVED lines=8> */
.L_x_197:


//--------------------- .nv.global.init           --------------------------
	.section	.nv.global.init,"aw",@progbits
.nv.global.init:
	.type		$str$22,@object
	.size		$str$22,($str$23 - $str$22)
$str$22:
        /*0000*/ 	.byte	0x6b, 0x5f, 0x74, 0x69, 0x6c, 0x65, 0x5f, 0x63, 0x6f, 0x75, 0x6e, 0x74, 0x20, 0x3e, 0x3d, 0x20
        /*0010*/ 	.byte	0x31, 0x00
	.type		$str$23,@object
	.size		$str$23,(__unnamed_1 - $str$23)
$str$23:
        /*0012*/ 	.byte	0x2f, 0x74, 0x6d, 0x70, 0x2f, 0x63, 0x75, 0x74, 0x6c, 0x61, 0x73, 0x73, 0x5f, 0x73, 0x77, 0x65
        /*0022*/ 	.byte	0x65, 0x70, 0x5f, 0x73, 0x72, 0x63, 0x2f, 0x69, 0x6e, 0x63, 0x6c, 0x75, 0x64, 0x65, 0x2f, 0x63
        /*0032*/ 	.byte	0x75, 0x74, 0x6c, 0x61, 0x73, 0x73, 0x2f, 0x67, 0x65, 0x6d, 0x6d, 0x2f, 0x63, 0x6f, 0x6c, 0x6c
        /*0042*/ 	.byte	0x65, 0x63, 0x74, 0x69, 0x76, 0x65, 0x2f, 0x73, 0x6d, 0x39, 0x30, 0x5f, 0x6d, 0x6d, 0x61, 0x5f
        /*0052*/ 	.byte	0x74, 0x6d, 0x61, 0x5f, 0x67, 0x6d, 0x6d, 0x61, 0x5f, 0x73, 0x73, 0x5f, 0x77, 0x61, 0x72, 0x70
        /*0062*/ 	.byte	0x73, 0x70, 0x65, 0x63, 0x69, 0x61, 0x6c, 0x69, 0x7a, 0x65, 0x64, 0x2e, 0x68, 0x70, 0x70, 0x00
	.type		__unnamed_1,@object
	.size		__unnamed_1,(.L_0 - __unnamed_1)
__unnamed_1:
        /*0072*/ 	.byte	0x76, 0x6f, 0x69, 0x64, 0x20, 0x63, 0x75, 0x74, 0x6c, 0x61, 0x73, 0x73, 0x3a, 0x3a, 0x67, 0x65
        /* <DEDUP_REMOVED lines=180> */
        /*0bc2*/ 	.byte	0x6e, 0x74, 0x69, 0x74, 0x79, 0x5d, 0x00
.L_0:


//--------------------- .nv.shared._ZN7cutlass13device_kernelINS_4gemm6kernel13GemmUniversalIN4cute5tupleIJiiiiEEENS1_10collective13CollectiveMmaINS1_34MainloopSm90TmaGmmaWarpSpecializedILi4ENS5_IJNS4_1CILi1EEENSA_ILi8EEESB_EEENS1_35KernelTmaWarpSpecializedCooperativeEEENS5_IJNSA_ILi128EEESG_NSA_ILi64EEEEEENS_6half_tENS5_IJSB_llEEESJ_SK_NS4_8TiledMMAINS4_8MMA_AtomIJNS4_4SM904GMMA26MMA_64x128x16_F32F16F16_SSILNSO_5MajorE1ELSQ_1ELNSO_7ScaleInE1ELSR_1EEEEEENS4_6LayoutINS5_IJNSA_ILi2EEESB_SB_EEENS5_IJSB_NSA_ILi0EEESX_EEEEENS5_IJNS4_10UnderscoreES10_S10_EEEEENS4_23SM90_TMA_LOAD_MULTICASTENS4_14ComposedLayoutINS4_7SwizzleILi3ELi4ELi3EEENS4_18smem_ptr_flag_bitsILi16EEENSU_INS5_IJSH_SC_EEENS5_IJSB_SH_EEEEEEEvNS4_8identityENS4_13SM90_TMA_LOADES1C_vS1D_EENS_8epilogue10collective6detail29Sm90TmaWarpSpecializedAdapterINS1H_15DefaultEpilogueISJ_NS5_IJlSB_lEEES1L_NS1G_6thread17LinearCombinationISJ_Li1EffLNS1M_9ScaleType4KindE0ELNS_15FloatRoundStyleE2ESJ_EENS1_15EpilogueDefaultEEEEEvvEEEEvNT_6ParamsE --------------------------
	.section	.nv.shared._ZN7cutlass13device_kernelINS_4gemm6kernel13GemmUniversalIN4cute5tupleIJiiiiEEENS1_10collective13CollectiveMmaINS1_34MainloopSm90TmaGmmaWarpSpecializedILi4ENS5_IJNS4_1CILi1EEENSA_ILi8EEESB_EEENS1_35KernelTmaWarpSpecializedCooperativeEEENS5_IJNSA_ILi128EEESG_NSA_ILi64EEEEEENS_6half_tENS5_IJSB_llEEESJ_SK_NS4_8TiledMMAINS4_8MMA_AtomIJNS4_4SM904GMMA26MMA_64x128x16_F32F16F16_SSILNSO_5MajorE1ELSQ_1ELNSO_7ScaleInE1ELSR_1EEEEEENS4_6LayoutINS5_IJNSA_ILi2EEESB_SB_EEENS5_IJSB_NSA_ILi0EEESX_EEEEENS5_IJNS4_10UnderscoreES10_S10_EEEEENS4_23SM90_TMA_LOAD_MULTICASTENS4_14ComposedLayoutINS4_7SwizzleILi3ELi4ELi3EEENS4_18smem_ptr_flag_bitsILi16EEENSU_INS5_IJSH_SC_EEENS5_IJSB_SH_EEEEEEEvNS4_8identityENS4_13SM90_TMA_LOADES1C_vS1D_EENS_8epilogue10collective6detail29Sm90TmaWarpSpecializedAdapterINS1H_15DefaultEpilogueISJ_NS5_IJlSB_lEEES1L_NS1G_6thread17LinearCombinationISJ_Li1EffLNS1M_9ScaleType4KindE0ELNS_15FloatRoundStyleE2ESJ_EENS1_15EpilogueDefaultEEEEEvvEEEEvNT_6ParamsE,"aw",@nobits
	.sectionflags	@""
	.align	16
	.zero		1024


//--------------------- .nv.shared.reserved.0     --------------------------
	.section	.nv.shared.reserved.0,"aw",@nobits
	.weak		__nv_reservedSMEM_offset_0_alias
	.size		__nv_reservedSMEM_offset_0_alias, 0, 0
	.other		__nv_reservedSMEM_offset_0_alias,@"STO_CUDA_RESERVED_SHARED STV_DEFAULT"
__nv_reservedSMEM_offset_0_alias:
	.zero		0


//--------------------- .nv.global                --------------------------
	.section	.nv.global,"aw",@nobits
.nv.global:
	.type		_ZN40_INTERNAL_173207d3_4_k_cu_49e82297_321304cute1_E,@object
	.size		_ZN40_INTERNAL_173207d3_4_k_cu_49e82297_321304cute1_E,(_ZN40_INTERNAL_173207d3_4_k_cu_49e82297_321304cuda3std3__45__cpo6cbeginE - _ZN40_INTERNAL_173207d3_4_k_cu_49e82297_321304cute1_E)
_ZN40_INTERNAL_173207d3_4_k_cu_49e82297_321304cute1_E:
	.zero		1
	.type		_ZN40_INTERNAL_173207d3_4_k_cu_49e82297_321304cuda3std3__45__cpo6cbeginE,@object
	.size		_ZN40_INTERNAL_173207d3_4_k_cu_49e82297_321304cuda3std3__45__cpo6cbeginE,(_ZN40_INTERNAL_173207d3_4_k_cu_49e82297_321304cuda3std3__48in_placeE - _ZN40_INTERNAL_173207d3_4_k_cu_49e82297_321304cuda3std3__45__cpo6cbeginE)
_ZN40_INTERNAL_173207d3_4_k_cu_49e82297_321304cuda3std3__45__cpo6cbeginE:
	.zero		1
	.type		_ZN40_INTERNAL_173207d3_4_k_cu_49e82297_321304cuda3std3__48in_placeE,@object
	.size		_ZN40_INTERNAL_173207d3_4_k_cu_49e82297_321304cuda3std3__48in_placeE,(_ZN40_INTERNAL_173207d3_4_k_cu_49e82297_321304cuda3std6ranges3__45__cpo9iter_moveE - _ZN40_INTERNAL_173207d3_4_k_cu_49e82297_321304cuda3std3__48in_placeE)
_ZN40_INTERNAL_173207d3_4_k_cu_49e82297_321304cuda3std3__48in_placeE:
	.zero		1
	.type		_ZN40_INTERNAL_173207d3_4_k_cu_49e82297_321304cuda3std6ranges3__45__cpo9iter_moveE,@object
	.size		_ZN40_INTERNAL_173207d3_4_k_cu_49e82297_321304cuda3std6ranges3__45__cpo9iter_moveE,(_ZN40_INTERNAL_173207d3_4_k_cu_49e82297_321304cuda3std3__45__cpo5beginE - _ZN40_INTERNAL_173207d3_4_k_cu_49e82297_321304cuda3std6ranges3__45__cpo9iter_moveE)
_ZN40_INTERNAL_173207d3_4_k_cu_49e82297_321304cuda3std6ranges3__45__cpo9iter_moveE:
	.zero		1
	.type		_ZN40_INTERNAL_173207d3_4_k_cu_49e82297_321304cuda3std3__45__cpo5beginE,@object
	.size		_ZN40_INTERNAL_173207d3_4_k_cu_49e82297_321304cuda3std3__45__cpo5beginE,(_ZN40_INTERNAL_173207d3_4_k_cu_49e82297_321304cuda3std3__442_GLOBAL__N__173207d3_4_k_cu_49e82297_321306ignoreE - _ZN40_INTERNAL_173207d3_4_k_cu_49e82297_321304cuda3std3__45__cpo5beginE)
_ZN40_INTERNAL_173207d3_4_k_cu_49e82297_321304cuda3std3__45__cpo5beginE:
	.zero		1
	.type		_ZN40_INTERNAL_173207d3_4_k_cu_49e82297_321304cuda3std3__442_GLOBAL__N__173207d3_4_k_cu_49e82297_321306ignoreE,@object
	.size		_ZN40_INTERNAL_173207d3_4_k_cu_49e82297_321304cuda3std3__442_GLOBAL__N__173207d3_4_k_cu_49e82297_321306ignoreE,(_ZN40_INTERNAL_173207d3_4_k_cu_49e82297_321304cute7productE - _ZN40_INTERNAL_173207d3_4_k_cu_49e82297_321304cuda3std3__442_GLOBAL__N__173207d3_4_k_cu_49e82297_321306ignoreE)
_ZN40_INTERNAL_173207d3_4_k_cu_49e82297_321304cuda3std3__442_GLOBAL__N__173207d3_4_k_cu_49e82297_321306ignoreE:
	.zero		1
	.type		_ZN40_INTERNAL_173207d3_4_k_cu_49e82297_321304cute7productE,@object
	.size		_ZN40_INTERNAL_173207d3_4_k_cu_49e82297_321304cute7productE,(_ZN40_INTERNAL_173207d3_4_k_cu_49e82297_321304cuda3std3__45__cpo3endE - _ZN40_INTERNAL_173207d3_4_k_cu_49e82297_321304cute7productE)
_ZN40_INTERNAL_173207d3_4_k_cu_49e82297_321304cute7productE:
	.zero		1
	.type		_ZN40_INTERNAL_173207d3_4_k_cu_49e82297_321304cuda3std3__45__cpo3endE,@object
	.size		_ZN40_INTERNAL_173207d3_4_k_cu_49e82297_321304cuda3std3__45__cpo3endE,(_ZN40_INTERNAL_173207d3_4_k_cu_49e82297_321304cuda3std3__419piecewise_constructE - _ZN40_INTERNAL_173207d3_4_k_cu_49e82297_321304cuda3std3__45__cpo3endE)
_ZN40_INTERNAL_173207d3_4_k_cu_49e82297_321304cuda3std3__45__cpo3endE:
	.zero		1
	.type		_ZN40_INTERNAL_173207d3_4_k_cu_49e82297_321304cuda3std3__419piecewise_constructE,@object
	.size		_ZN40_INTERNAL_173207d3_4_k_cu_49e82297_321304cuda3std3__419piecewise_constructE,(_ZN40_INTERNAL_173207d3_4_k_cu_49e82297_321304cuda3std3__45__cpo4cendE - _ZN40_INTERNAL_173207d3_4_k_cu_49e82297_321304cuda3std3__419piecewise_constructE)
_ZN40_INTERNAL_173207d3_4_k_cu_49e82297_321304cuda3std3__419piecewise_constructE:
	.zero		1
	.type		_ZN40_INTERNAL_173207d3_4_k_cu_49e82297_321304cuda3std3__45__cpo4cendE,@object
	.size		_ZN40_INTERNAL_173207d3_4_k_cu_49e82297_321304cuda3std3__45__cpo4cendE,(_ZN40_INTERNAL_173207d3_4_k_cu_49e82297_321304cuda3std6ranges3__45__cpo4swapE - _ZN40_INTERNAL_173207d3_4_k_cu_49e82297_321304cuda3std3__45__cpo4cendE)
_ZN40_INTERNAL_173207d3_4_k_cu_49e82297_321304cuda3std3__45__cpo4cendE:
	.zero		1
	.type		_ZN40_INTERNAL_173207d3_4_k_cu_49e82297_321304cuda3std6ranges3__45__cpo4swapE,@object
	.size		_ZN40_INTERNAL_173207d3_4_k_cu_49e82297_321304cuda3std6ranges3__45__cpo4swapE,(.L_8 - _ZN40_INTERNAL_173207d3_4_k_cu_49e82297_321304cuda3std6ranges3__45__cpo4swapE)
_ZN40_INTERNAL_173207d3_4_k_cu_49e82297_321304cuda3std6ranges3__45__cpo4swapE:
	.zero		1
.L_8:


//--------------------- .nv.constant0._ZN7cutlass13device_kernelINS_4gemm6kernel13GemmUniversalIN4cute5tupleIJiiiiEEENS1_10collective13CollectiveMmaINS1_34MainloopSm90TmaGmmaWarpSpecializedILi4ENS5_IJNS4_1CILi1EEENSA_ILi8EEESB_EEENS1_35KernelTmaWarpSpecializedCooperativeEEENS5_IJNSA_ILi128EEESG_NSA_ILi64EEEEEENS_6half_tENS5_IJSB_llEEESJ_SK_NS4_8TiledMMAINS4_8MMA_AtomIJNS4_4SM904GMMA26MMA_64x128x16_F32F16F16_SSILNSO_5MajorE1ELSQ_1ELNSO_7ScaleInE1ELSR_1EEEEEENS4_6LayoutINS5_IJNSA_ILi2EEESB_SB_EEENS5_IJSB_NSA_ILi0EEESX_EEEEENS5_IJNS4_10UnderscoreES10_S10_EEEEENS4_23SM90_TMA_LOAD_MULTICASTENS4_14ComposedLayoutINS4_7SwizzleILi3ELi4ELi3EEENS4_18smem_ptr_flag_bitsILi16EEENSU_INS5_IJSH_SC_EEENS5_IJSB_SH_EEEEEEEvNS4_8identityENS4_13SM90_TMA_LOADES1C_vS1D_EENS_8epilogue10collective6detail29Sm90TmaWarpSpecializedAdapterINS1H_15DefaultEpilogueISJ_NS5_IJlSB_lEEES1L_NS1G_6thread17LinearCombinationISJ_Li1EffLNS1M_9ScaleType4KindE0ELNS_15FloatRoundStyleE2ESJ_EENS1_15EpilogueDefaultEEEEEvvEEEEvNT_6ParamsE --------------------------
	.section	.nv.constant0._ZN7cutlass13device_kernelINS_4gemm6kernel13GemmUniversalIN4cute5tupleIJiiiiEEENS1_10collective13CollectiveMmaINS1_34MainloopSm90TmaGmmaWarpSpecializedILi4ENS5_IJNS4_1CILi1EEENSA_ILi8EEESB_EEENS1_35KernelTmaWarpSpecializedCooperativeEEENS5_IJNSA_ILi128EEESG_NSA_ILi64EEEEEENS_6half_tENS5_IJSB_llEEESJ_SK_NS4_8TiledMMAINS4_8MMA_AtomIJNS4_4SM904GMMA26MMA_64x128x16_F32F16F16_SSILNSO_5MajorE1ELSQ_1ELNSO_7ScaleInE1ELSR_1EEEEEENS4_6LayoutINS5_IJNSA_ILi2EEESB_SB_EEENS5_IJSB_NSA_ILi0EEESX_EEEEENS5_IJNS4_10UnderscoreES10_S10_EEEEENS4_23SM90_TMA_LOAD_MULTICASTENS4_14ComposedLayoutINS4_7SwizzleILi3ELi4ELi3EEENS4_18smem_ptr_flag_bitsILi16EEENSU_INS5_IJSH_SC_EEENS5_IJSB_SH_EEEEEEEvNS4_8identityENS4_13SM90_TMA_LOADES1C_vS1D_EENS_8epilogue10collective6detail29Sm90TmaWarpSpecializedAdapterINS1H_15DefaultEpilogueISJ_NS5_IJlSB_lEEES1L_NS1G_6thread17LinearCombinationISJ_Li1EffLNS1M_9ScaleType4KindE0ELNS_15FloatRoundStyleE2ESJ_EENS1_15EpilogueDefaultEEEEEvvEEEEvNT_6ParamsE,"a",@progbits
	.sectionflags	@""
	.align	4
.nv.constant0._ZN7cutlass13device_kernelINS_4gemm6kernel13GemmUniversalIN4cute5tupleIJiiiiEEENS1_10collective13CollectiveMmaINS1_34MainloopSm90TmaGmmaWarpSpecializedILi4ENS5_IJNS4_1CILi1EEENSA_ILi8EEESB_EEENS1_35KernelTmaWarpSpecializedCooperativeEEENS5_IJNSA_ILi128EEESG_NSA_ILi64EEEEEENS_6half_tENS5_IJSB_llEEESJ_SK_NS4_8TiledMMAINS4_8MMA_AtomIJNS4_4SM904GMMA26MMA_64x128x16_F32F16F16_SSILNSO_5MajorE1ELSQ_1ELNSO_7ScaleInE1ELSR_1EEEEEENS4_6LayoutINS5_IJNSA_ILi2EEESB_SB_EEENS5_IJSB_NSA_ILi0EEESX_EEEEENS5_IJNS4_10UnderscoreES10_S10_EEEEENS4_23SM90_TMA_LOAD_MULTICASTENS4_14ComposedLayoutINS4_7SwizzleILi3ELi4ELi3EEENS4_18smem_ptr_flag_bitsILi16EEENSU_INS5_IJSH_SC_EEENS5_IJSB_SH_EEEEEEEvNS4_8identityENS4_13SM90_TMA_LOADES1C_vS1D_EENS_8epilogue10collective6detail29Sm90TmaWarpSpecializedAdapterINS1H_15DefaultEpilogueISJ_NS5_IJlSB_lEEES1L_NS1G_6thread17LinearCombinationISJ_Li1EffLNS1M_9ScaleType4KindE0ELNS_15FloatRoundStyleE2ESJ_EENS1_15EpilogueDefaultEEEEEvvEEEEvNT_6ParamsE:
	.zero		1664


//--------------------- SYMBOLS --------------------------

	.type		.nv.reservedSmem.offset0,@object
	.size		.nv.reservedSmem.offset0,0x4
	.type		__assertfail,@function
